def matmul_kernel(
    a_ptr,
    b_ptr,
    c_ptr,
    M,
    N,
    K,
    stride_am,
    stride_ak,
    stride_bk,
    stride_bn,
    stride_cm,
    stride_cn,
    BLOCK_M: tl.constexpr,
    BLOCK_N: tl.constexpr,
    BLOCK_K: tl.constexpr,
    GROUP_M: tl.constexpr,
):
    pid = tl.program_id(axis=0)
    num_pid_m = tl.cdiv(M, BLOCK_M)
    num_pid_n = tl.cdiv(N, BLOCK_N)
    num_pid_in_group = GROUP_M * num_pid_n
    group_id = pid // num_pid_in_group
    first_pid_m = group_id * GROUP_M
    group_size_m = min(num_pid_m - first_pid_m, GROUP_M)
    pid_m = first_pid_m + ((pid % num_pid_in_group) % group_size_m)
    pid_n = (pid % num_pid_in_group) // group_size_m

    offs_am = (pid_m * BLOCK_M + tl.arange(0, BLOCK_M)) % M
    offs_bn = (pid_n * BLOCK_N + tl.arange(0, BLOCK_N)) % N
    offs_k = tl.arange(0, BLOCK_K)
    a_ptrs = a_ptr + offs_am[:, None] * stride_am + offs_k[None, :] * stride_ak
    b_ptrs = b_ptr + offs_k[:, None] * stride_bk + offs_bn[None, :] * stride_bn

    acc = tl.zeros((BLOCK_M, BLOCK_N), dtype=tl.float32)
    for kk in range(0, tl.cdiv(K, BLOCK_K)):
        a = tl.load(a_ptrs, mask=offs_k[None, :] < K - kk * BLOCK_K, other=0.0)
        b = tl.load(b_ptrs, mask=offs_k[:, None] < K - kk * BLOCK_K, other=0.0)
        acc = tl.dot(a, b, acc)
        a_ptrs += BLOCK_K * stride_ak
        b_ptrs += BLOCK_K * stride_bk

    c = acc.to(c_ptr.dtype.element_ty)
    offs_cm = pid_m * BLOCK_M + tl.arange(0, BLOCK_M)
    offs_cn = pid_n * BLOCK_N + tl.arange(0, BLOCK_N)
    c_ptrs = c_ptr + offs_cm[:, None] * stride_cm + offs_cn[None, :] * stride_cn
    mask = (offs_cm[:, None] < M) & (offs_cn[None, :] < N)
    tl.store(c_ptrs, c, mask=mask)

# config = {"BLOCK_K": 64, "BLOCK_M": 256, "BLOCK_N": 128, "GROUP_M": 8, "arch": "sm_90", "dtype": "bf16", "num_ctas": 1, "num_stages": 3, "num_warps": 8}
# arch = sm_90


// ===== COMPILED SASS (sm_90a) =====

	.target	sm_90a

	.elftype	@"ET_EXEC"


//--------------------- .note.nv.tkinfo           --------------------------
	.section	.note.nv.tkinfo,"",@"SHT_NOTE"
	.sectionflags	@"SHF_NOTE_NV_TKINFO"
	.tkinfo
        /*0018*/ 	.word	0x00000002
        /*0030*/ 	.string	""
        /*0030*/ 	.string	"ptxas"
        /*0030*/ 	.string	"Cuda compilation tools, release 13.0, V13.0.88"
        /*0030*/ 	.string	"Build cuda_13.0.r13.0/compiler.36424714_0"
        /*0030*/ 	.string	"-v  -suppress-debug-info  -lineinfo  -arch sm_90a "



//--------------------- .note.nv.cuinfo           --------------------------
	.section	.note.nv.cuinfo,"",@"SHT_NOTE"
	.sectionflags	@"SHF_NOTE_NV_CUINFO"
        /*0018*/ 	.short	0x0002
        /*001a*/ 	.short	0x005a
        /*001c*/ 	.short	0x0082
	.zero		2


//--------------------- .nv.info                  --------------------------
	.section	.nv.info,"",@"SHT_CUDA_INFO"
	.align	4


	//----- nvinfo : EIATTR_REGCOUNT
	.align		4
        /*0000*/ 	.byte	0x04, 0x2f
        /*0002*/ 	.short	(.L_1 - .L_0)
	.align		4
.L_0:
        /*0004*/ 	.word	index@(matmul_kernel)
        /*0008*/ 	.word	0x000000ff


	//----- nvinfo : EIATTR_FRAME_SIZE
	.align		4
.L_1:
        /*000c*/ 	.byte	0x04, 0x11
        /*000e*/ 	.short	(.L_3 - .L_2)
	.align		4
.L_2:
        /*0010*/ 	.word	index@(matmul_kernel)
        /*0014*/ 	.word	0x000000c8


	//----- nvinfo : EIATTR_MIN_STACK_SIZE
	.align		4
.L_3:
        /*0018*/ 	.byte	0x04, 0x12
        /*001a*/ 	.short	(.L_5 - .L_4)
	.align		4
.L_4:
        /*001c*/ 	.word	index@(matmul_kernel)
        /*0020*/ 	.word	0x000000c8
.L_5:


//--------------------- .nv.compat                --------------------------
	.section	.nv.compat,"",@"SHT_CUDA_COMPAT_INFO"
	.align	4
        /*0000*/ 	.byte	0x02, 0x09, 0x01, 0x00, 0x02, 0x02, 0x04, 0x00, 0x02, 0x05, 0x05, 0x00, 0x03, 0x07, 0x01, 0x01
        /*0010*/ 	.byte	0x02, 0x03, 0x00, 0x00, 0x02, 0x06, 0x01, 0x00, 0x04, 0x0b, 0x08, 0x00, 0x00, 0x00, 0x00, 0x00
        /*0020*/ 	.byte	0x00, 0x00, 0x00, 0x00


//--------------------- .nv.info.matmul_kernel    --------------------------
	.section	.nv.info.matmul_kernel,"",@"SHT_CUDA_INFO"
	.sectionflags	@""
	.align	4


	//----- nvinfo : EIATTR_CUDA_API_VERSION
	.align		4
        /*0000*/ 	.byte	0x04, 0x37
        /*0002*/ 	.short	(.L_7 - .L_6)
.L_6:
        /*0004*/ 	.word	0x00000082


	//----- nvinfo : EIATTR_KPARAM_INFO
	.align		4
.L_7:
        /*0008*/ 	.byte	0x04, 0x17
        /*000a*/ 	.short	(.L_9 - .L_8)
.L_8:
        /*000c*/ 	.word	0x00000000
        /*0010*/ 	.short	0x000d
        /*0012*/ 	.short	0x0048
        /*0014*/ 	.byte	0x00, 0xf4, 0x21, 0x00


	//----- nvinfo : EIATTR_KPARAM_INFO
	.align		4
.L_9:
        /*0018*/ 	.byte	0x04, 0x17
        /*001a*/ 	.short	(.L_11 - .L_10)
.L_10:
        /*001c*/ 	.word	0x00000000
        /*0020*/ 	.short	0x000c
        /*0022*/ 	.short	0x0040
        /*0024*/ 	.byte	0x00, 0xf4, 0x21, 0x00


	//----- nvinfo : EIATTR_KPARAM_INFO
	.align		4
.L_11:
        /*0028*/ 	.byte	0x04, 0x17
        /*002a*/ 	.short	(.L_13 - .L_12)
.L_12:
        /*002c*/ 	.word	0x00000000
        /*0030*/ 	.short	0x000b
        /*0032*/ 	.short	0x0038
        /*0034*/ 	.byte	0x00, 0xf0, 0x11, 0x00


	//----- nvinfo : EIATTR_KPARAM_INFO
	.align		4
.L_13:
        /*0038*/ 	.byte	0x04, 0x17
        /*003a*/ 	.short	(.L_15 - .L_14)
.L_14:
        /*003c*/ 	.word	0x00000000
        /*0040*/ 	.short	0x000a
        /*0042*/ 	.short	0x0034
        /*0044*/ 	.byte	0x00, 0xf0, 0x11, 0x00


	//----- nvinfo : EIATTR_KPARAM_INFO
	.align		4
.L_15:
        /*0048*/ 	.byte	0x04, 0x17
        /*004a*/ 	.short	(.L_17 - .L_16)
.L_16:
        /*004c*/ 	.word	0x00000000
        /*0050*/ 	.short	0x0009
        /*0052*/ 	.short	0x0030
        /*0054*/ 	.byte	0x00, 0xf0, 0x11, 0x00


	//----- nvinfo : EIATTR_KPARAM_INFO
	.align		4
.L_17:
        /*0058*/ 	.byte	0x04, 0x17
        /*005a*/ 	.short	(.L_19 - .L_18)
.L_18:
        /*005c*/ 	.word	0x00000000
        /*0060*/ 	.short	0x0008
        /*0062*/ 	.short	0x002c
        /*0064*/ 	.byte	0x00, 0xf0, 0x11, 0x00


	//----- nvinfo : EIATTR_KPARAM_INFO
	.align		4
.L_19:
        /*0068*/ 	.byte	0x04, 0x17
        /*006a*/ 	.short	(.L_21 - .L_20)
.L_20:
        /*006c*/ 	.word	0x00000000
        /*0070*/ 	.short	0x0007
        /*0072*/ 	.short	0x0028
        /*0074*/ 	.byte	0x00, 0xf0, 0x11, 0x00


	//----- nvinfo : EIATTR_KPARAM_INFO
	.align		4
.L_21:
        /*0078*/ 	.byte	0x04, 0x17
        /*007a*/ 	.short	(.L_23 - .L_22)
.L_22:
        /*007c*/ 	.word	0x00000000
        /*0080*/ 	.short	0x0006
        /*0082*/ 	.short	0x0024
        /*0084*/ 	.byte	0x00, 0xf0, 0x11, 0x00


	//----- nvinfo : EIATTR_KPARAM_INFO
	.align		4
.L_23:
        /*0088*/ 	.byte	0x04, 0x17
        /*008a*/ 	.short	(.L_25 - .L_24)
.L_24:
        /*008c*/ 	.word	0x00000000
        /*0090*/ 	.short	0x0005
        /*0092*/ 	.short	0x0020
        /*0094*/ 	.byte	0x00, 0xf0, 0x11, 0x00


	//----- nvinfo : EIATTR_KPARAM_INFO
	.align		4
.L_25:
        /*0098*/ 	.byte	0x04, 0x17
        /*009a*/ 	.short	(.L_27 - .L_26)
.L_26:
        /*009c*/ 	.word	0x00000000
        /*00a0*/ 	.short	0x0004
        /*00a2*/ 	.short	0x001c
        /*00a4*/ 	.byte	0x00, 0xf0, 0x11, 0x00


	//----- nvinfo : EIATTR_KPARAM_INFO
	.align		4
.L_27:
        /*00a8*/ 	.byte	0x04, 0x17
        /*00aa*/ 	.short	(.L_29 - .L_28)
.L_28:
        /*00ac*/ 	.word	0x00000000
        /*00b0*/ 	.short	0x0003
        /*00b2*/ 	.short	0x0018
        /*00b4*/ 	.byte	0x00, 0xf0, 0x11, 0x00


	//----- nvinfo : EIATTR_KPARAM_INFO
	.align		4
.L_29:
        /*00b8*/ 	.byte	0x04, 0x17
        /*00ba*/ 	.short	(.L_31 - .L_30)
.L_30:
        /*00bc*/ 	.word	0x00000000
        /*00c0*/ 	.short	0x0002
        /*00c2*/ 	.short	0x0010
        /*00c4*/ 	.byte	0x00, 0xf4, 0x21, 0x00


	//----- nvinfo : EIATTR_KPARAM_INFO
	.align		4
.L_31:
        /*00c8*/ 	.byte	0x04, 0x17
        /*00ca*/ 	.short	(.L_33 - .L_32)
.L_32:
        /*00cc*/ 	.word	0x00000000
        /*00d0*/ 	.short	0x0001
        /*00d2*/ 	.short	0x0008
        /*00d4*/ 	.byte	0x00, 0xf4, 0x21, 0x00


	//----- nvinfo : EIATTR_KPARAM_INFO
	.align		4
.L_33:
        /*00d8*/ 	.byte	0x04, 0x17
        /*00da*/ 	.short	(.L_35 - .L_34)
.L_34:
        /*00dc*/ 	.word	0x00000000
        /*00e0*/ 	.short	0x0000
        /*00e2*/ 	.short	0x0000
        /*00e4*/ 	.byte	0x00, 0xf4, 0x21, 0x00


	//----- nvinfo : EIATTR_SPARSE_MMA_MASK
	.align		4
.L_35:
        /*00e8*/ 	.byte	0x03, 0x50
        /*00ea*/ 	.short	0x0000


	//----- nvinfo : EIATTR_MAXREG_COUNT
	.align		4
        /*00ec*/ 	.byte	0x03, 0x1b
        /*00ee*/ 	.short	0x00ff


	//----- nvinfo : EIATTR_NUM_BARRIERS
	.align		4
        /*00f0*/ 	.byte	0x02, 0x4c
        /*00f2*/ 	.byte	0x01
	.zero		1


	//----- nvinfo : EIATTR_ANNOTATIONS
	.align		4
        /*00f4*/ 	.byte	0x04, 0x55
        /*00f6*/ 	.short	(.L_37 - .L_36)


	//   ....[0]....
.L_36:
        /*00f8*/ 	.word	0x00000001
        /*00fc*/ 	.byte	0x10, 0x07, 0x00, 0x00, 0x01, 0x00, 0x00, 0x00, 0xf0, 0x24, 0x00, 0x00, 0x01, 0x00, 0x00, 0x00
        /* <DEDUP_REMOVED lines=53> */
        /*045c*/ 	.byte	0xe0, 0x68, 0x00, 0x00


	//----- nvinfo : EIATTR_MERCURY_ISA_VERSION
	.align		4
.L_37:
        /*0460*/ 	.byte	0x03, 0x5f
        /*0462*/ 	.short	0x0101


	//----- nvinfo : EIATTR_EXIT_INSTR_OFFSETS
	.align		4
        /*0464*/ 	.byte	0x04, 0x1c
        /*0466*/ 	.short	(.L_39 - .L_38)


	//   ....[0]....
.L_38:
        /*0468*/ 	.word	0x0000acc0


	//   ....[1]....
        /*046c*/ 	.word	0x0000acf0


	//----- nvinfo : EIATTR_REQNTID
	.align		4
.L_39:
        /*0470*/ 	.byte	0x04, 0x10
        /*0472*/ 	.short	(.L_41 - .L_40)
.L_40:
        /*0474*/ 	.word	0x00000100
        /*0478*/ 	.word	0x00000001
        /*047c*/ 	.word	0x00000001


	//----- nvinfo : EIATTR_CBANK_PARAM_SIZE
	.align		4
.L_41:
        /*0480*/ 	.byte	0x03, 0x19
        /*0482*/ 	.short	0x0050


	//----- nvinfo : EIATTR_PARAM_CBANK
	.align		4
        /*0484*/ 	.byte	0x04, 0x0a
        /*0486*/ 	.short	(.L_43 - .L_42)
	.align		4
.L_42:
        /*0488*/ 	.word	index@(.nv.constant0.matmul_kernel)
        /*048c*/ 	.short	0x0210
        /*048e*/ 	.short	0x0050


	//----- nvinfo : EIATTR_SW_WAR
	.align		4
.L_43:
        /*0490*/ 	.byte	0x04, 0x36
        /*0492*/ 	.short	(.L_45 - .L_44)
.L_44:
        /*0494*/ 	.word	0x00000008
.L_45:


//--------------------- .nv.callgraph             --------------------------
	.section	.nv.callgraph,"",@"SHT_CUDA_CALLGRAPH"
	.align	4
	.sectionentsize	8
	.align		4
        /*0000*/ 	.word	0x00000000
	.align		4
        /*0004*/ 	.word	0xffffffff
	.align		4
        /*0008*/ 	.word	0x00000000
	.align		4
        /*000c*/ 	.word	0xfffffffe
	.align		4
        /*0010*/ 	.word	0x00000000
	.align		4
        /*0014*/ 	.word	0xfffffffd
	.align		4
        /*0018*/ 	.word	0x00000000
	.align		4
        /*001c*/ 	.word	0xfffffffc


//--------------------- .text.matmul_kernel       --------------------------
	.section	.text.matmul_kernel,"ax",@progbits
	.align	128
        .global         matmul_kernel
        .type           matmul_kernel,@function
        .size           matmul_kernel,(.L_x_3 - matmul_kernel)
        .other          matmul_kernel,@"STO_CUDA_ENTRY STV_DEFAULT"
matmul_kernel:
.text.matmul_kernel:
[----:B------:R-:W0:Y:S08]  /*0000*/  LDC R1, c[0x0][0x28] ;  /* 0x00000a00ff017b82 */ /* 0x000e300000000800 */
[----:B------:R-:W1:Y:S01]  /*0010*/  LDC.64 R16, c[0x0][0x228] ;  /* 0x00008a00ff107b82 */ /* 0x000e620000000a00 */
[----:B------:R-:W2:Y:S01]  /*0020*/  S2R R5, SR_CTAID.X ;  /* 0x0000000000057919 */ /* 0x000ea20000002500 */
[----:B0-----:R-:W-:Y:S01]  /*0030*/  VIADD R1, R1, 0xffffff38 ;  /* 0xffffff3801017836 */ /* 0x001fe20000000000 */
[----:B------:R-:W-:Y:S01]  /*0040*/  UMOV UR12, 0x400 ;  /* 0x00000400000c7882 */ /* 0x000fe20000000000 */
[----:B------:R-:W-:Y:S01]  /*0050*/  ULDC.64 UR14, c[0x0][0x208] ;  /* 0x00008200000e7ab9 */ /* 0x000fe20000000a00 */
[----:B------:R-:W0:Y:S01]  /*0060*/  S2R R152, SR_TID.X ;  /* 0x0000000000987919 */ /* 0x000e220000002100 */
[----:B------:R-:W-:-:S02]  /*0070*/  CS2R R24, SRZ ;  /* 0x0000000000187805 */ /* 0x000fc4000001ff00 */
[----:B------:R-:W-:Y:S01]  /*0080*/  CS2R R26, SRZ ;  /* 0x00000000001a7805 */ /* 0x000fe2000001ff00 */
[----:B------:R-:W3:Y:S01]  /*0090*/  S2UR UR4, SR_CgaCtaId ;  /* 0x00000000000479c3 */ /* 0x000ee20000008800 */
[----:B------:R-:W-:Y:S02]  /*00a0*/  CS2R R28, SRZ ;  /* 0x00000000001c7805 */ /* 0x000fe4000001ff00 */
[----:B------:R-:W-:Y:S02]  /*00b0*/  CS2R R30, SRZ ;  /* 0x00000000001e7805 */ /* 0x000fe4000001ff00 */
[----:B------:R-:W-:Y:S02]  /*00c0*/  CS2R R32, SRZ ;  /* 0x0000000000207805 */ /* 0x000fe4000001ff00 */
[----:B------:R-:W-:Y:S02]  /*00d0*/  CS2R R34, SRZ ;  /* 0x0000000000227805 */ /* 0x000fe4000001ff00 */
[----:B------:R-:W-:-:S02]  /*00e0*/  CS2R R36, SRZ ;  /* 0x0000000000247805 */ /* 0x000fc4000001ff00 */
[----:B------:R-:W-:Y:S02]  /*00f0*/  CS2R R38, SRZ ;  /* 0x0000000000267805 */ /* 0x000fe4000001ff00 */
        /* <DEDUP_REMOVED lines=8> */
[----:B------:R-:W-:Y:S01]  /*0180*/  CS2R R124, SRZ ;  /* 0x00000000007c7805 */ /* 0x000fe2000001ff00 */
[----:B-1----:R-:W-:Y:S01]  /*0190*/  VIADD R0, R17, 0x7f ;  /* 0x0000007f11007836 */ /* 0x002fe20000000000 */
[----:B------:R-:W-:Y:S02]  /*01a0*/  CS2R R126, SRZ ;  /* 0x00000000007e7805 */ /* 0x000fe4000001ff00 */
[----:B------:R-:W-:-:S02]  /*01b0*/  CS2R R128, SRZ ;  /* 0x0000000000807805 */ /* 0x000fc4000001ff00 */
[----:B------:R-:W-:Y:S02]  /*01c0*/  CS2R R130, SRZ ;  /* 0x0000000000827805 */ /* 0x000fe4000001ff00 */
[----:B------:R-:W-:Y:S02]  /*01d0*/  CS2R R64, SRZ ;  /* 0x0000000000407805 */ /* 0x000fe4000001ff00 */
[----:B------:R-:W-:Y:S02]  /*01e0*/  SHF.R.S32.HI R3, RZ, 0x1f, R0 ;  /* 0x0000001fff037819 */ /* 0x000fe40000011400 */
[----:B------:R-:W-:Y:S02]  /*01f0*/  CS2R R66, SRZ ;  /* 0x0000000000427805 */ /* 0x000fe4000001ff00 */
[----:B------:R-:W-:Y:S01]  /*0200*/  CS2R R68, SRZ ;  /* 0x0000000000447805 */ /* 0x000fe2000001ff00 */
[----:B---3--:R-:W-:Y:S01]  /*0210*/  ULEA UR12, UR4, UR12, 0x18 ;  /* 0x0000000c040c7291 */ /* 0x008fe2000f8ec03f */
[----:B------:R-:W-:-:S02]  /*0220*/  LEA.HI R3, R3, R0, RZ, 0x7 ;  /* 0x0000000003037211 */ /* 0x000fc400078f38ff */
[----:B------:R-:W-:Y:S02]  /*0230*/  CS2R R70, SRZ ;  /* 0x0000000000467805 */ /* 0x000fe4000001ff00 */
[----:B--2---:R-:W-:Y:S02]  /*0240*/  IABS R8, R5 ;  /* 0x0000000500087213 */ /* 0x004fe40000000000 */
[----:B------:R-:W-:Y:S02]  /*0250*/  CS2R R72, SRZ ;  /* 0x0000000000487805 */ /* 0x000fe4000001ff00 */
[----:B------:R-:W-:Y:S02]  /*0260*/  SHF.R.S32.HI R3, RZ, 0x7, R3 ;  /* 0x00000007ff037819 */ /* 0x000fe40000011403 */
[----:B------:R-:W-:Y:S02]  /*0270*/  CS2R R74, SRZ ;  /* 0x00000000004a7805 */ /* 0x000fe4000001ff00 */
[----:B------:R-:W-:-:S02]  /*0280*/  CS2R R76, SRZ ;  /* 0x00000000004c7805 */ /* 0x000fc4000001ff00 */
[----:B------:R-:W-:Y:S02]  /*0290*/  CS2R R78, SRZ ;  /* 0x00000000004e7805 */ /* 0x000fe4000001ff00 */
[----:B------:R-:W-:Y:S01]  /*02a0*/  CS2R R80, SRZ ;  /* 0x0000000000507805 */ /* 0x000fe2000001ff00 */
[----:B------:R-:W-:Y:S01]  /*02b0*/  IMAD.SHL.U32 R4, R3, 0x8, RZ ;  /* 0x0000000803047824 */ /* 0x000fe200078e00ff */
[----:B------:R-:W-:Y:S02]  /*02c0*/  CS2R R82, SRZ ;  /* 0x0000000000527805 */ /* 0x000fe4000001ff00 */
[----:B------:R-:W-:Y:S02]  /*02d0*/  CS2R R84, SRZ ;  /* 0x0000000000547805 */ /* 0x000fe4000001ff00 */
[----:B------:R-:W-:Y:S02]  /*02e0*/  CS2R R86, SRZ ;  /* 0x0000000000567805 */ /* 0x000fe4000001ff00 */
[----:B------:R-:W-:-:S02]  /*02f0*/  IABS R7, R4 ;  /* 0x0000000400077213 */ /* 0x000fc40000000000 */
[----:B------:R-:W-:Y:S02]  /*0300*/  IABS R10, R4 ;  /* 0x00000004000a7213 */ /* 0x000fe40000000000 */
[----:B------:R-:W1:Y:S08]  /*0310*/  I2F.RP R0, R7 ;  /* 0x0000000700007306 */ /* 0x000e700000209400 */
[----:B-1----:R-:W1:Y:S02]  /*0320*/  MUFU.RCP R0, R0 ;  /* 0x0000000000007308 */ /* 0x002e640000001000 */
[----:B-1----:R-:W-:-:S02]  /*0330*/  VIADD R2, R0, 0xffffffe ;  /* 0x0ffffffe00027836 */ /* 0x002fc40000000000 */
[----:B------:R-:W-:-:S04]  /*0340*/  IMAD.MOV R0, RZ, RZ, -R10 ;  /* 0x000000ffff007224 */ /* 0x000fc800078e0a0a */
[----:B------:R1:W2:Y:S02]  /*0350*/  F2I.FTZ.U32.TRUNC.NTZ R3, R2 ;  /* 0x0000000200037305 */ /* 0x0002a4000021f000 */
[----:B-1----:R-:W-:Y:S02]  /*0360*/  IMAD.MOV.U32 R2, RZ, RZ, RZ ;  /* 0x000000ffff027224 */ /* 0x002fe400078e00ff */
[----:B--2---:R-:W-:-:S04]  /*0370*/  IMAD.MOV R6, RZ, RZ, -R3 ;  /* 0x000000ffff067224 */ /* 0x004fc800078e0a03 */
[----:B------:R-:W-:Y:S02]  /*0380*/  IMAD R9, R6, R7, RZ ;  /* 0x0000000706097224 */ /* 0x000fe400078e02ff */
[----:B------:R-:W-:Y:S02]  /*0390*/  IMAD.MOV.U32 R6, RZ, RZ, R8 ;  /* 0x000000ffff067224 */ /* 0x000fe400078e0008 */
[----:B------:R-:W-:-:S06]  /*03a0*/  IMAD.HI.U32 R3, R3, R9, R2 ;  /* 0x0000000903037227 */ /* 0x000fcc00078e0002 */
[----:B------:R-:W-:-:S04]  /*03b0*/  IMAD.HI.U32 R3, R3, R6, RZ ;  /* 0x0000000603037227 */ /* 0x000fc800078e00ff */
[----:B------:R-:W-:-:S05]  /*03c0*/  IMAD R0, R3, R0, R6 ;  /* 0x0000000003007224 */ /* 0x000fca00078e0206 */
[----:B------:R-:W-:-:S13]  /*03d0*/  ISETP.GT.U32.AND P1, PT, R7, R0, PT ;  /* 0x000000000700720c */ /* 0x000fda0003f24070 */
[----:B------:R-:W-:Y:S02]  /*03e0*/  @!P1 IMAD.IADD R0, R0, 0x1, -R7 ;  /* 0x0000000100009824 */ /* 0x000fe400078e0a07 */
[----:B------:R-:W-:Y:S01]  /*03f0*/  @!P1 VIADD R3, R3, 0x1 ;  /* 0x0000000103039836 */ /* 0x000fe20000000000 */
[----:B------:R-:W-:Y:S02]  /*0400*/  ISETP.NE.AND P1, PT, R4, RZ, PT ;  /* 0x000000ff0400720c */ /* 0x000fe40003f25270 */
[----:B------:R-:W-:Y:S02]  /*0410*/  ISETP.GE.U32.AND P0, PT, R0, R7, PT ;  /* 0x000000070000720c */ /* 0x000fe40003f06070 */
[----:B------:R-:W-:-:S04]  /*0420*/  LOP3.LUT R0, R5, R4, RZ, 0x3c, !PT ;  /* 0x0000000405007212 */ /* 0x000fc800078e3cff */
[----:B------:R-:W-:Y:S01]  /*0430*/  ISETP.GE.AND P2, PT, R0, RZ, PT ;  /* 0x000000ff0000720c */ /* 0x000fe20003f46270 */
[----:B------:R-:W-:-:S06]  /*0440*/  VIADD R0, R16, 0xff ;  /* 0x000000ff10007836 */ /* 0x000fcc0000000000 */
[----:B------:R-:W-:-:S04]  /*0450*/  @P0 VIADD R3, R3, 0x1 ;  /* 0x0000000103030836 */ /* 0x000fc80000000000 */
[----:B------:R-:W-:Y:S01]  /*0460*/  IMAD.MOV.U32 R2, RZ, RZ, R3 ;  /* 0x000000ffff027224 */ /* 0x000fe200078e0003 */
[----:B------:R-:W-:-:S03]  /*0470*/  SHF.R.S32.HI R3, RZ, 0x1f, R0 ;  /* 0x0000001fff037819 */ /* 0x000fc60000011400 */
[----:B------:R-:W-:Y:S01]  /*0480*/  @!P2 IMAD.MOV R2, RZ, RZ, -R2 ;  /* 0x000000ffff02a224 */ /* 0x000fe200078e0a02 */
[----:B------:R-:W-:Y:S02]  /*0490*/  @!P1 LOP3.LUT R2, RZ, R4, RZ, 0x33, !PT ;  /* 0x00000004ff029212 */ /* 0x000fe400078e33ff */
[----:B------:R-:W-:-:S03]  /*04a0*/  LEA.HI R3, R3, R0, RZ, 0x8 ;  /* 0x0000000003037211 */ /* 0x000fc600078f40ff */
[----:B------:R-:W-:Y:S02]  /*04b0*/  IMAD.SHL.U32 R6, R2, 0x8, RZ ;  /* 0x0000000802067824 */ /* 0x000fe400078e00ff */
[----:B------:R-:W-:-:S03]  /*04c0*/  IMAD.MOV R2, RZ, RZ, -R2 ;  /* 0x000000ffff027224 */ /* 0x000fc600078e0a02 */
[----:B------:R-:W-:Y:S01]  /*04d0*/  LEA.HI.SX32 R3, R3, -R6, 0x18 ;  /* 0x8000000603037211 */ /* 0x000fe200078fc2ff */
[----:B------:R-:W-:-:S03]  /*04e0*/  IMAD R4, R4, R2, R5 ;  /* 0x0000000204047224 */ /* 0x000fc600078e0205 */
[----:B------:R-:W-:Y:S02]  /*04f0*/  VIMNMX R11, R3, 0x8, PT ;  /* 0x00000008030b7848 */ /* 0x000fe40003fe0100 */
[----:B------:R-:W-:Y:S02]  /*0500*/  IABS R9, R4 ;  /* 0x0000000400097213 */ /* 0x000fe40000000000 */
[----:B------:R-:W-:-:S04]  /*0510*/  IABS R7, R11 ;  /* 0x0000000b00077213 */ /* 0x000fc80000000000 */
[----:B------:R-:W1:Y:S08]  /*0520*/  I2F.RP R0, R7 ;  /* 0x0000000700007306 */ /* 0x000e700000209400 */
[----:B-1----:R-:W1:Y:S02]  /*0530*/  MUFU.RCP R0, R0 ;  /* 0x0000000000007308 */ /* 0x002e640000001000 */
[----:B-1----:R-:W-:-:S06]  /*0540*/  VIADD R3, R0, 0xffffffe ;  /* 0x0ffffffe00037836 */ /* 0x002fcc0000000000 */
[----:B------:R-:W1:Y:S02]  /*0550*/  F2I.FTZ.U32.TRUNC.NTZ R3, R3 ;  /* 0x0000000300037305 */ /* 0x000e64000021f000 */
[----:B-1----:R-:W-:-:S04]  /*0560*/  IMAD.MOV R8, RZ, RZ, -R3 ;  /* 0x000000ffff087224 */ /* 0x002fc800078e0a03 */
[----:B------:R-:W-:Y:S01]  /*0570*/  IMAD.MOV.U32 R2, RZ, RZ, R8 ;  /* 0x000000ffff027224 */ /* 0x000fe200078e0008 */
[----:B------:R-:W-:-:S03]  /*0580*/  IABS R8, R11 ;  /* 0x0000000b00087213 */ /* 0x000fc60000000000 */
[----:B------:R-:W-:Y:S02]  /*0590*/  IMAD R5, R2, R7, RZ ;  /* 0x0000000702057224 */ /* 0x000fe400078e02ff */
[----:B------:R-:W-:Y:S02]  /*05a0*/  IMAD.MOV.U32 R2, RZ, RZ, RZ ;  /* 0x000000ffff027224 */ /* 0x000fe400078e00ff */
[----:B------:R-:W-:Y:S02]  /*05b0*/  IMAD.MOV R0, RZ, RZ, -R8 ;  /* 0x000000ffff007224 */ /* 0x000fe400078e0a08 */
        /* <DEDUP_REMOVED lines=9> */
[----:B------:R-:W-:-:S07]  /*0650*/  ISETP.GE.AND P2, PT, R0, RZ, PT ;  /* 0x000000ff0000720c */ /* 0x000fce0003f46270 */
[----:B------:R-:W-:-:S04]  /*0660*/  @P0 VIADD R2, R2, 0x1 ;  /* 0x0000000102020836 */ /* 0x000fc80000000000 */
[----:B------:R-:W-:-:S04]  /*0670*/  IMAD.MOV.U32 R0, RZ, RZ, R2 ;  /* 0x000000ffff007224 */ /* 0x000fc800078e0002 */
[----:B------:R-:W-:Y:S01]  /*0680*/  @!P2 IMAD.MOV R0, RZ, RZ, -R0 ;  /* 0x000000ffff00a224 */ /* 0x000fe200078e0a00 */
[----:B------:R-:W-:-:S05]  /*0690*/  @!P1 LOP3.LUT R0, RZ, R11, RZ, 0x33, !PT ;  /* 0x0000000bff009212 */ /* 0x000fca00078e33ff */
[----:B------:R-:W-:Y:S02]  /*06a0*/  IMAD.MOV R2, RZ, RZ, -R0 ;  /* 0x000000ffff027224 */ /* 0x000fe400078e0a00 */
[----:B------:R-:W-:Y:S02]  /*06b0*/  IMAD.SHL.U32 R0, R0, 0x80, RZ ;  /* 0x0000008000007824 */ /* 0x000fe400078e00ff */
[----:B------:R-:W-:-:S04]  /*06c0*/  IMAD R2, R11, R2, R4 ;  /* 0x000000020b027224 */ /* 0x000fc800078e0204 */
[----:B------:R-:W-:Y:S01]  /*06d0*/  IMAD.IADD R3, R6, 0x1, R2 ;  /* 0x0000000106037824 */ /* 0x000fe200078e0202 */
[----:B0-----:R-:W-:Y:S01]  /*06e0*/  LOP3.LUT R2, R152, 0xff, RZ, 0xc0, !PT ;  /* 0x000000ff98027812 */ /* 0x001fe200078ec0ff */
[----:B------:R-:W0:Y:S04]  /*06f0*/  LDC R6, c[0x0][0x230] ;  /* 0x00008c00ff067b82 */ /* 0x000e280000000800 */
[----:B------:R-:W-:-:S05]  /*0700*/  IMAD R19, R3, 0x100, R2 ;  /* 0x0000010003137824 */ /* 0x000fca00078e0202 */
[----:B------:R1:W-:Y:S01]  /*0710*/  STL [R1+0x7c], R19 ;  /* 0x00007c1301007387 */ /* 0x0003e20000100800 */
[----:B0-----:R-:W-:-:S05]  /*0720*/  VIADD R6, R6, 0x3f ;  /* 0x0000003f06067836 */ /* 0x001fca0000000000 */
[----:B------:R-:W-:-:S13]  /*0730*/  ISETP.GE.AND P0, PT, R6, 0x40, PT ;  /* 0x000000400600780c */ /* 0x000fda0003f06270 */
[----:B-1----:R-:W-:Y:S05]  /*0740*/  @!P0 BRA `(.L_x_0) ;  /* 0x0000006000648947 */ /* 0x002fea0003800000 */
[----:B------:R-:W-:Y:S01]  /*0750*/  IABS R10, R16 ;  /* 0x00000010000a7213 */ /* 0x000fe20000000000 */
[----:B------:R-:W-:Y:S01]  /*0760*/  IMAD.MOV.U32 R4, RZ, RZ, RZ ;  /* 0x000000ffff047224 */ /* 0x000fe200078e00ff */
[----:B------:R-:W-:Y:S01]  /*0770*/  IABS R3, R17 ;  /* 0x0000001100037213 */ /* 0x000fe20000000000 */
[----:B------:R-:W-:Y:S01]  /*0780*/  ULDC UR4, c[0x0][0x234] ;  /* 0x00008d0000047ab9 */ /* 0x000fe20000000800 */
[----:B------:R-:W0:Y:S01]  /*0790*/  I2F.RP R7, R10 ;  /* 0x0000000a00077306 */ /* 0x000e220000209400 */
[----:B------:R-:W-:Y:S01]  /*07a0*/  SHF.R.U32.HI R13, RZ, 0x5, R152 ;  /* 0x00000005ff0d7819 */ /* 0x000fe20000011698 */
[----:B------:R-:W-:Y:S01]  /*07b0*/  ULDC.64 UR6, c[0x0][0x210] ;  /* 0x0000840000067ab9 */ /* 0x000fe20000000a00 */
[----:B------:R-:W-:Y:S01]  /*07c0*/  ISETP.GE.AND P5, PT, R19, RZ, PT ;  /* 0x000000ff1300720c */ /* 0x000fe20003fa6270 */
[----:B------:R-:W-:Y:S01]  /*07d0*/  UIADD3 UR5, UR12, 0x8000, URZ ;  /* 0x000080000c057890 */ /* 0x000fe2000fffe03f */
[----:B------:R-:W-:Y:S01]  /*07e0*/  R2UR UR13, R13 ;  /* 0x000000000d0d72ca */ /* 0x000fe200000e0000 */
[----:B------:R-:W-:Y:S01]  /*07f0*/  IMAD.SHL.U32 R2, R2, 0x2, RZ ;  /* 0x0000000202027824 */ /* 0x000fe200078e00ff */
[----:B------:R-:W-:Y:S01]  /*0800*/  ISETP.NE.AND P3, PT, R16, RZ, PT ;  /* 0x000000ff1000720c */ /* 0x000fe20003f65270 */
[----:B------:R-:W1:Y:S01]  /*0810*/  I2F.RP R9, R3 ;  /* 0x0000000300097306 */ /* 0x000e620000209400 */
[----:B------:R-:W-:Y:S01]  /*0820*/  USHF.R.U32.HI UR5, URZ, 0x4, UR5 ;  /* 0x000000043f057899 */ /* 0x000fe20008011605 */
[----:B------:R-:W-:Y:S01]  /*0830*/  CS2R R88, SRZ ;  /* 0x0000000000587805 */ /* 0x000fe2000001ff00 */
[----:B------:R-:W-:Y:S01]  /*0840*/  ULDC UR8, c[0x0][0x230] ;  /* 0x00008c0000087ab9 */ /* 0x000fe20000000800 */
[----:B------:R-:W-:Y:S01]  /*0850*/  CS2R R90, SRZ ;  /* 0x00000000005a7805 */ /* 0x000fe2000001ff00 */
[----:B------:R-:W-:Y:S01]  /*0860*/  USGXT.U32 UR10, UR5, 0xe ;  /* 0x0000000e050a789a */ /* 0x000fe20008000000 */
[----:B------:R-:W-:-:S02]  /*0870*/  CS2R R92, SRZ ;  /* 0x00000000005c7805 */ /* 0x000fc4000001ff00 */
[----:B------:R-:W-:Y:S01]  /*0880*/  CS2R R94, SRZ ;  /* 0x00000000005e7805 */ /* 0x000fe2000001ff00 */
[----:B0-----:R-:W0:Y:S01]  /*0890*/  MUFU.RCP R7, R7 ;  /* 0x0000000700077308 */ /* 0x001e220000001000 */
[----:B------:R-:W-:Y:S02]  /*08a0*/  CS2R R96, SRZ ;  /* 0x0000000000607805 */ /* 0x000fe4000001ff00 */
[----:B------:R-:W-:Y:S02]  /*08b0*/  CS2R R98, SRZ ;  /* 0x0000000000627805 */ /* 0x000fe4000001ff00 */
[----:B------:R-:W-:Y:S02]  /*08c0*/  CS2R R100, SRZ ;  /* 0x0000000000647805 */ /* 0x000fe4000001ff00 */
[----:B------:R-:W-:Y:S02]  /*08d0*/  CS2R R102, SRZ ;  /* 0x0000000000667805 */ /* 0x000fe4000001ff00 */
[----:B------:R-:W-:-:S02]  /*08e0*/  CS2R R104, SRZ ;  /* 0x0000000000687805 */ /* 0x000fc4000001ff00 */
[----:B------:R-:W-:Y:S02]  /*08f0*/  CS2R R106, SRZ ;  /* 0x00000000006a7805 */ /* 0x000fe4000001ff00 */
[----:B------:R-:W-:Y:S01]  /*0900*/  CS2R R108, SRZ ;  /* 0x00000000006c7805 */ /* 0x000fe2000001ff00 */
[----:B-1----:R-:W-:Y:S01]  /*0910*/  MUFU.RCP R9, R9 ;  /* 0x0000000900097308 */ /* 0x002fe20000001000 */
        /* <DEDUP_REMOVED lines=8> */
[----:B0-----:R-:W-:Y:S01]  /*09a0*/  VIADD R8, R7, 0xffffffe ;  /* 0x0ffffffe07087836 */ /* 0x001fe20000000000 */
[----:B------:R-:W-:Y:S02]  /*09b0*/  IABS R7, R19 ;  /* 0x0000001300077213 */ /* 0x000fe40000000000 */
[----:B------:R-:W-:-:S02]  /*09c0*/  CS2R R126, SRZ ;  /* 0x00000000007e7805 */ /* 0x000fc4000001ff00 */
[----:B------:R-:W-:Y:S01]  /*09d0*/  CS2R R128, SRZ ;  /* 0x0000000000807805 */ /* 0x000fe2000001ff00 */
[----:B------:R-:W0:Y:S01]  /*09e0*/  F2I.FTZ.U32.TRUNC.NTZ R5, R8 ;  /* 0x0000000800057305 */ /* 0x000e22000021f000 */
        /* <DEDUP_REMOVED lines=13> */
[----:B------:R-:W-:Y:S01]  /*0ac0*/  CS2R R66, SRZ ;  /* 0x0000000000427805 */ /* 0x000fe2000001ff00 */
[----:B0-----:R-:W-:Y:S01]  /*0ad0*/  IMAD.MOV R11, RZ, RZ, -R5 ;  /* 0x000000ffff0b7224 */ /* 0x001fe200078e0a05 */
[----:B------:R-:W-:Y:S02]  /*0ae0*/  CS2R R68, SRZ ;  /* 0x0000000000447805 */ /* 0x000fe4000001ff00 */
[----:B------:R-:W-:Y:S02]  /*0af0*/  CS2R R70, SRZ ;  /* 0x0000000000467805 */ /* 0x000fe4000001ff00 */
[----:B------:R-:W-:Y:S01]  /*0b00*/  CS2R R72, SRZ ;  /* 0x0000000000487805 */ /* 0x000fe2000001ff00 */
[----:B------:R-:W-:Y:S01]  /*0b10*/  IMAD R11, R11, R10, RZ ;  /* 0x0000000a0b0b7224 */ /* 0x000fe200078e02ff */
[----:B------:R-:W-:-:S02]  /*0b20*/  CS2R R74, SRZ ;  /* 0x00000000004a7805 */ /* 0x000fc4000001ff00 */
[----:B------:R-:W-:Y:S02]  /*0b30*/  CS2R R76, SRZ ;  /* 0x00000000004c7805 */ /* 0x000fe4000001ff00 */
[----:B------:R-:W-:Y:S01]  /*0b40*/  CS2R R78, SRZ ;  /* 0x00000000004e7805 */ /* 0x000fe2000001ff00 */
[----:B------:R-:W-:Y:S01]  /*0b50*/  IMAD.HI.U32 R4, R5, R11, R4 ;  /* 0x0000000b05047227 */ /* 0x000fe200078e0004 */
[----:B------:R-:W-:Y:S02]  /*0b60*/  CS2R R80, SRZ ;  /* 0x0000000000507805 */ /* 0x000fe4000001ff00 */
[----:B------:R-:W-:Y:S02]  /*0b70*/  CS2R R82, SRZ ;  /* 0x0000000000527805 */ /* 0x000fe4000001ff00 */
[----:B------:R-:W-:Y:S01]  /*0b80*/  CS2R R84, SRZ ;  /* 0x0000000000547805 */ /* 0x000fe2000001ff00 */
[----:B------:R-:W-:Y:S01]  /*0b90*/  VIADD R5, R9, 0xffffffe ;  /* 0x0ffffffe09057836 */ /* 0x000fe20000000000 */
[----:B------:R-:W-:Y:S01]  /*0ba0*/  SHF.R.U32.HI R9, RZ, 0x6, R152 ;  /* 0x00000006ff097819 */ /* 0x000fe20000011698 */
[----:B------:R-:W-:Y:S01]  /*0bb0*/  IMAD.HI.U32 R4, R4, R7, RZ ;  /* 0x0000000704047227 */ /* 0x000fe200078e00ff */
[----:B------:R-:W-:Y:S01]  /*0bc0*/  CS2R R86, SRZ ;  /* 0x0000000000567805 */ /* 0x000fe2000001ff00 */
[----:B------:R-:W-:Y:S01]  /*0bd0*/  UMOV UR11, 0x40000040 ;  /* 0x40000040000b7882 */ /* 0x000fe20000000000 */
[----:B------:R-:W-:Y:S01]  /*0be0*/  SGXT.U32 R9, R9, 0x2 ;  /* 0x000000020909781a */ /* 0x000fe20000000000 */
[----:B------:R-:W-:Y:S01]  /*0bf0*/  IMAD.MOV R4, RZ, RZ, -R4 ;  /* 0x000000ffff047224 */ /* 0x000fe200078e0a04 */
[----:B------:R-:W0:Y:S02]  /*0c00*/  F2I.FTZ.U32.TRUNC.NTZ R5, R5 ;  /* 0x0000000500057305 */ /* 0x000e24000021f000 */
[----:B------:R-:W-:Y:S01]  /*0c10*/  LOP3.LUT R27, R0, R9, RZ, 0xfc, !PT ;  /* 0x00000009001b7212 */ /* 0x000fe200078efcff */
[----:B------:R-:W-:-:S03]  /*0c20*/  IMAD R7, R10, R4, R7 ;  /* 0x000000040a077224 */ /* 0x000fc600078e0207 */
[C---:B------:R-:W-:Y:S02]  /*0c30*/  LOP3.LUT R8, R27.reuse, 0x7c, RZ, 0xfc, !PT ;  /* 0x0000007c1b087812 */ /* 0x040fe400078efcff */
[----:B------:R-:W-:Y:S02]  /*0c40*/  ISETP.GT.U32.AND P0, PT, R10, R7, PT ;  /* 0x000000070a00720c */ /* 0x000fe40003f04070 */
[----:B------:R-:W-:Y:S02]  /*0c50*/  IABS R12, R8 ;  /* 0x00000008000c7213 */ /* 0x000fe40000000000 */
[----:B------:R-:W-:Y:S02]  /*0c60*/  ISETP.GE.AND P1, PT, R8, RZ, PT ;  /* 0x000000ff0800720c */ /* 0x000fe40003f26270 */
[C---:B------:R-:W-:Y:S01]  /*0c70*/  LOP3.LUT R13, R27.reuse, 0x70, RZ, 0xfc, !PT ;  /* 0x000000701b0d7812 */ /* 0x040fe200078efcff */
[----:B0-----:R-:W-:Y:S01]  /*0c80*/  IMAD.MOV R4, RZ, RZ, -R5 ;  /* 0x000000ffff047224 */ /* 0x001fe200078e0a05 */
[----:B------:R-:W-:-:S02]  /*0c90*/  LOP3.LUT R15, R27, 0x6c, RZ, 0xfc, !PT ;  /* 0x0000006c1b0f7812 */ /* 0x000fc400078efcff */
[----:B------:R-:W-:Y:S01]  /*0ca0*/  IABS R18, R13 ;  /* 0x0000000d00127213 */ /* 0x000fe20000000000 */
[----:B------:R-:W-:Y:S01]  /*0cb0*/  IMAD R9, R4, R3, RZ ;  /* 0x0000000304097224 */ /* 0x000fe200078e02ff */
[----:B------:R-:W-:Y:S01]  /*0cc0*/  IABS R20, R15 ;  /* 0x0000000f00147213 */ /* 0x000fe20000000000 */
[----:B------:R-:W-:Y:S01]  /*0cd0*/  IMAD.MOV.U32 R4, RZ, RZ, RZ ;  /* 0x000000ffff047224 */ /* 0x000fe200078e00ff */
[----:B------:R-:W-:Y:S01]  /*0ce0*/  LOP3.LUT R21, R27, 0x64, RZ, 0xfc, !PT ;  /* 0x000000641b157812 */ /* 0x000fe200078efcff */
[----:B------:R-:W-:Y:S01]  /*0cf0*/  @!P0 IMAD.IADD R7, R7, 0x1, -R10 ;  /* 0x0000000107078824 */ /* 0x000fe200078e0a0a */
[----:B------:R-:W-:Y:S01]  /*0d00*/  LOP3.LUT R19, R27, 0x68, RZ, 0xfc, !PT ;  /* 0x000000681b137812 */ /* 0x000fe200078efcff */
[----:B------:R-:W-:Y:S01]  /*0d10*/  IMAD.HI.U32 R9, R5, R9, R4 ;  /* 0x0000000905097227 */ /* 0x000fe200078e0004 */
[----:B------:R-:W-:Y:S02]  /*0d20*/  SHF.R.S32.HI R5, RZ, 0x1f, R6 ;  /* 0x0000001fff057819 */ /* 0x000fe40000011406 */
[----:B------:R-:W-:-:S02]  /*0d30*/  ISETP.GT.U32.AND P0, PT, R10, R7, PT ;  /* 0x000000070a00720c */ /* 0x000fc40003f04070 */
[----:B------:R-:W-:Y:S01]  /*0d40*/  LOP3.LUT R23, R27, 0x60, RZ, 0xfc, !PT ;  /* 0x000000601b177812 */ /* 0x000fe200078efcff */
[----:B------:R-:W-:Y:S01]  /*0d50*/  IMAD.HI.U32 R4, R9, R12, RZ ;  /* 0x0000000c09047227 */ /* 0x000fe200078e00ff */
[C---:B------:R-:W-:Y:S02]  /*0d60*/  LOP3.LUT R25, R27.reuse, 0x5c, RZ, 0xfc, !PT ;  /* 0x0000005c1b197812 */ /* 0x040fe400078efcff */
[----:B------:R-:W-:Y:S01]  /*0d70*/  LOP3.LUT R31, R27, 0x34, RZ, 0xfc, !PT ;  /* 0x000000341b1f7812 */ /* 0x000fe200078efcff */
[----:B------:R-:W-:Y:S01]  /*0d80*/  IMAD.MOV R11, RZ, RZ, -R4 ;  /* 0x000000ffff0b7224 */ /* 0x000fe200078e0a04 */
[----:B------:R-:W-:Y:S02]  /*0d90*/  LEA.HI R4, R5, R6, RZ, 0x6 ;  /* 0x0000000605047211 */ /* 0x000fe400078f30ff */
[----:B------:R-:W-:Y:S01]  /*0da0*/  LOP3.LUT R5, R27, 0x78, RZ, 0xfc, !PT ;  /* 0x000000781b057812 */ /* 0x000fe200078efcff */
[----:B------:R-:W-:Y:S01]  /*0db0*/  IMAD R6, R3, R11, R12 ;  /* 0x0000000b03067224 */ /* 0x000fe200078e020c */
[----:B------:R-:W-:Y:S01]  /*0dc0*/  IABS R22, R25 ;  /* 0x0000001900167213 */ /* 0x000fe20000000000 */
[----:B------:R-:W-:Y:S01]  /*0dd0*/  @!P0 IMAD.IADD R7, R7, 0x1, -R10 ;  /* 0x0000000107078824 */ /* 0x000fe200078e0a0a */
[----:B------:R-:W-:Y:S01]  /*0de0*/  ISETP.GE.AND P0, PT, R5, RZ, PT ;  /* 0x000000ff0500720c */ /* 0x000fe20003f06270 */
[----:B------:R-:W-:Y:S01]  /*0df0*/  IMAD.HI.U32 R10, R9, R18, RZ ;  /* 0x00000012090a7227 */ /* 0x000fe200078e00ff */
[----:B------:R-:W-:-:S02]  /*0e00*/  IABS R8, R5 ;  /* 0x0000000500087213 */ /* 0x000fc40000000000 */
[----:B------:R-:W-:Y:S01]  /*0e10*/  LOP3.LUT R5, R27, 0x74, RZ, 0xfc, !PT ;  /* 0x000000741b057812 */ /* 0x000fe200078efcff */
[----:B------:R-:W-:Y:S01]  /*0e20*/  @!P5 IMAD.MOV R7, RZ, RZ, -R7 ;  /* 0x000000ffff07d224 */ /* 0x000fe200078e0a07 */
[----:B------:R-:W-:Y:S01]  /*0e30*/  ISETP.GT.U32.AND P2, PT, R3, R6, PT ;  /* 0x000000060300720c */ /* 0x000fe20003f44070 */
[----:B------:R-:W-:Y:S01]  /*0e40*/  IMAD.HI.U32 R11, R9, R20, RZ ;  /* 0x00000014090b7227 */ /* 0x000fe200078e00ff */
[----:B------:R-:W-:Y:S02]  /*0e50*/  ISETP.GE.AND P4, PT, R5, RZ, PT ;  /* 0x000000ff0500720c */ /* 0x000fe40003f86270 */
[----:B------:R-:W-:Y:S01]  /*0e60*/  IABS R14, R5 ;  /* 0x00000005000e7213 */ /* 0x000fe20000000000 */
[----:B------:R-:W-:Y:S01]  /*0e70*/  IMAD.HI.U32 R5, R9, R8, RZ ;  /* 0x0000000809057227 */ /* 0x000fe200078e00ff */
[----:B------:R-:W-:Y:S02]  /*0e80*/  @!P3 LOP3.LUT R7, RZ, R16, RZ, 0x33, !PT ;  /* 0x00000010ff07b212 */ /* 0x000fe400078e33ff */
[----:B------:R-:W-:Y:S01]  /*0e90*/  IABS R16, R19 ;  /* 0x0000001300107213 */ /* 0x000fe20000000000 */
[----:B------:R-:W-:Y:S01]  /*0ea0*/  IMAD.MOV R12, RZ, RZ, -R5 ;  /* 0x000000ffff0c7224 */ /* 0x000fe200078e0a05 */
[----:B------:R-:W-:Y:S01]  /*0eb0*/  LOP3.LUT R33, R27, 0x30, RZ, 0xfc, !PT ;  /* 0x000000301b217812 */ /* 0x000fe200078efcff */
[----:B------:R-:W-:Y:S01]  /*0ec0*/  IMAD.HI.U32 R5, R9, R14, RZ ;  /* 0x0000000e09057227 */ /* 0x000fe200078e00ff */
[----:B------:R-:W-:-:S02]  /*0ed0*/  LOP3.LUT R29, R27, 0x38, RZ, 0xfc, !PT ;  /* 0x000000381b1d7812 */ /* 0x000fc400078efcff */
[----:B------:R-:W-:Y:S01]  /*0ee0*/  IABS R36, R33 ;  /* 0x0000002100247213 */ /* 0x000fe20000000000 */
[----:B------:R-:W-:Y:S01]  /*0ef0*/  IMAD.MOV R5, RZ, RZ, -R5 ;  /* 0x000000ffff057224 */ /* 0x000fe200078e0a05 */
[----:B------:R-:W-:Y:S01]  /*0f00*/  LOP3.LUT R37, R27, 0x28, RZ, 0xfc, !PT ;  /* 0x000000281b257812 */ /* 0x000fe200078efcff */
[----:B------:R-:W-:Y:S01]  /*0f10*/  IMAD R8, R3, R12, R8 ;  /* 0x0000000c03087224 */ /* 0x000fe200078e0208 */
[----:B------:R-:W-:Y:S01]  /*0f20*/  LOP3.LUT R35, R27, 0x2c, RZ, 0xfc, !PT ;  /* 0x0000002c1b237812 */ /* 0x000fe200078efcff */
[----:B------:R-:W-:Y:S01]  /*0f30*/  IMAD.MOV R12, RZ, RZ, -R10 ;  /* 0x000000ffff0c7224 */ /* 0x000fe200078e0a0a */
[----:B------:R-:W-:Y:S01]  /*0f40*/  IABS R40, R37 ;  /* 0x0000002500287213 */ /* 0x000fe20000000000 */
[C---:B------:R-:W-:Y:S01]  /*0f50*/  IMAD R10, R3.reuse, R5, R14 ;  /* 0x00000005030a7224 */ /* 0x040fe200078e020e */
[C---:B------:R-:W-:Y:S01]  /*0f60*/  ISETP.GT.U32.AND P3, PT, R3.reuse, R8, PT ;  /* 0x000000080300720c */ /* 0x040fe20003f64070 */
[----:B------:R-:W-:Y:S01]  /*0f70*/  @!P2 IMAD.IADD R6, R6, 0x1, -R3 ;  /* 0x000000010606a824 */ /* 0x000fe200078e0a03 */
[----:B------:R-:W-:Y:S01]  /*0f80*/  IABS R38, R35 ;  /* 0x0000002300267213 */ /* 0x000fe20000000000 */
[C---:B------:R-:W-:Y:S01]  /*0f90*/  IMAD R12, R3.reuse, R12, R18 ;  /* 0x0000000c030c7224 */ /* 0x040fe200078e0212 */
[----:B------:R-:W-:Y:S01]  /*0fa0*/  ISETP.GT.U32.AND P6, PT, R3, R10, PT ;  /* 0x0000000a0300720c */ /* 0x000fe20003fc4070 */
[----:B------:R-:W-:Y:S01]  /*0fb0*/  IMAD.MOV R11, RZ, RZ, -R11 ;  /* 0x000000ffff0b7224 */ /* 0x000fe200078e0a0b */
[----:B------:R-:W-:Y:S01]  /*0fc0*/  IABS R18, R21 ;  /* 0x0000001500127213 */ /* 0x000fe20000000000 */
[----:B------:R-:W-:Y:S01]  /*0fd0*/  IMAD.HI.U32 R5, R9, R16, RZ ;  /* 0x0000001009057227 */ /* 0x000fe200078e00ff */
[----:B------:R-:W-:-:S02]  /*0fe0*/  ISETP.GT.U32.AND P5, PT, R3, R6, PT ;  /* 0x000000060300720c */ /* 0x000fc40003fa4070 */
[----:B------:R-:W-:Y:S01]  /*0ff0*/  LOP3.LUT R39, R27, 0x24, RZ, 0xfc, !PT ;  /* 0x000000241b277812 */ /* 0x000fe200078efcff */
[----:B------:R-:W-:Y:S01]  /*1000*/  IMAD R14, R3, R11, R20 ;  /* 0x0000000b030e7224 */ /* 0x000fe200078e0214 */
[----:B------:R-:W-:Y:S01]  /*1010*/  IABS R20, R23 ;  /* 0x0000001700147213 */ /* 0x000fe20000000000 */
[----:B------:R-:W-:Y:S01]  /*1020*/  IMAD.HI.U32 R11, R9, R18, RZ ;  /* 0x00000012090b7227 */ /* 0x000fe200078e00ff */
[----:B------:R-:W-:Y:S02]  /*1030*/  IABS R42, R39 ;  /* 0x00000027002a7213 */ /* 0x000fe40000000000 */
[----:B------:R-:W-:Y:S01]  /*1040*/  LOP3.LUT R41, R27, 0x1c, RZ, 0xfc, !PT ;  /* 0x0000001c1b297812 */ /* 0x000fe200078efcff */
[--C-:B------:R-:W-:Y:S01]  /*1050*/  @!P6 IMAD.IADD R10, R10, 0x1, -R3.reuse ;  /* 0x000000010a0ae824 */ /* 0x100fe200078e0a03 */
[C---:B------:R-:W-:Y:S01]  /*1060*/  ISETP.GT.U32.AND P6, PT, R3.reuse, R12, PT ;  /* 0x0000000c0300720c */ /* 0x040fe20003fc4070 */
[----:B------:R-:W-:Y:S01]  /*1070*/  @!P3 IMAD.IADD R8, R8, 0x1, -R3 ;  /* 0x000000010808b824 */ /* 0x000fe200078e0a03 */
[----:B------:R-:W-:Y:S01]  /*1080*/  IABS R46, R41 ;  /* 0x00000029002e7213 */ /* 0x000fe20000000000 */
[----:B------:R-:W-:Y:S01]  /*1090*/  IMAD.MOV R11, RZ, RZ, -R11 ;  /* 0x000000ffff0b7224 */ /* 0x000fe200078e0a0b */
[C---:B------:R-:W-:Y:S01]  /*10a0*/  ISETP.GT.U32.AND P2, PT, R3.reuse, R10, PT ;  /* 0x0000000a0300720c */ /* 0x040fe20003f44070 */
[----:B------:R-:W-:Y:S01]  /*10b0*/  @!P5 IMAD.IADD R6, R6, 0x1, -R3 ;  /* 0x000000010606d824 */ /* 0x000fe200078e0a03 */
[C---:B------:R-:W-:Y:S01]  /*10c0*/  ISETP.GT.U32.AND P3, PT, R3.reuse, R8, PT ;  /* 0x000000080300720c */ /* 0x040fe20003f64070 */
[C---:B------:R-:W-:Y:S01]  /*10d0*/  IMAD R18, R3.reuse, R11, R18 ;  /* 0x0000000b03127224 */ /* 0x040fe200078e0212 */
[----:B------:R-:W-:Y:S01]  /*10e0*/  ISETP.GT.U32.AND P5, PT, R3, R14, PT ;  /* 0x0000000e0300720c */ /* 0x000fe20003fa4070 */
[----:B------:R-:W-:Y:S01]  /*10f0*/  IMAD.MOV R5, RZ, RZ, -R5 ;  /* 0x000000ffff057224 */ /* 0x000fe200078e0a05 */
[----:B------:R-:W-:Y:S01]  /*1100*/  LOP3.LUT R43, R27, 0x18, RZ, 0xfc, !PT ;  /* 0x000000181b2b7812 */ /* 0x000fe200078efcff */
[----:B------:R-:W-:Y:S01]  /*1110*/  IMAD.HI.U32 R11, R9, R22, RZ ;  /* 0x00000016090b7227 */ /* 0x000fe200078e00ff */
[----:B------:R-:W-:-:S02]  /*1120*/  LOP3.LUT R45, R27, 0x14, RZ, 0xfc, !PT ;  /* 0x000000141b2d7812 */ /* 0x000fc400078efcff */
[----:B------:R-:W-:Y:S01]  /*1130*/  IABS R48, R43 ;  /* 0x0000002b00307213 */ /* 0x000fe20000000000 */
[--C-:B------:R-:W-:Y:S01]  /*1140*/  @!P6 IMAD.IADD R12, R12, 0x1, -R3.reuse ;  /* 0x000000010c0ce824 */ /* 0x100fe200078e0a03 */
[C---:B------:R-:W-:Y:S01]  /*1150*/  ISETP.GT.U32.AND P6, PT, R3.reuse, R18, PT ;  /* 0x000000120300720c */ /* 0x040fe20003fc4070 */
[----:B------:R-:W-:Y:S01]  /*1160*/  IMAD R16, R3, R5, R16 ;  /* 0x0000000503107224 */ /* 0x000fe200078e0210 */
[----:B------:R-:W-:Y:S01]  /*1170*/  IABS R50, R45 ;  /* 0x0000002d00327213 */ /* 0x000fe20000000000 */
[--C-:B------:R-:W-:Y:S01]  /*1180*/  @!P3 IMAD.IADD R8, R8, 0x1, -R3.reuse ;  /* 0x000000010808b824 */ /* 0x100fe200078e0a03 */
[----:B------:R-:W-:Y:S01]  /*1190*/  LOP3.LUT R47, R27, 0x8, RZ, 0xfc, !PT ;  /* 0x000000081b2f7812 */ /* 0x000fe200078efcff */
[----:B------:R-:W-:Y:S01]  /*11a0*/  @!P5 IMAD.IADD R14, R14, 0x1, -R3 ;  /* 0x000000010e0ed824 */ /* 0x000fe200078e0a03 */
[----:B------:R-:W-:Y:S01]  /*11b0*/  ISETP.GT.U32.AND P3, PT, R3, R16, PT ;  /* 0x000000100300720c */ /* 0x000fe20003f64070 */
[----:B------:R-:W-:Y:S01]  /*11c0*/  IMAD.HI.U32 R5, R9, R20, RZ ;  /* 0x0000001409057227 */ /* 0x000fe200078e00ff */
[----:B------:R-:W-:-:S02]  /*11d0*/  ISETP.GE.AND P5, PT, R15, RZ, PT ;  /* 0x000000ff0f00720c */ /* 0x000fc40003fa6270 */
[C---:B------:R-:W-:Y:S01]  /*11e0*/  LOP3.LUT R15, R27.reuse, 0x54, RZ, 0xfc, !PT ;  /* 0x000000541b0f7812 */ /* 0x040fe200078efcff */
[----:B------:R-:W-:Y:S01]  /*11f0*/  IMAD.MOV R5, RZ, RZ, -R5 ;  /* 0x000000ffff057224 */ /* 0x000fe200078e0a05 */
[----:B------:R-:W-:Y:S01]  /*1200*/  LOP3.LUT R49, R27, 0x4, RZ, 0xfc, !PT ;  /* 0x000000041b317812 */ /* 0x000fe200078efcff */
[--C-:B------:R-:W-:Y:S01]  /*1210*/  @!P6 IMAD.IADD R18, R18, 0x1, -R3.reuse ;  /* 0x000000011212e824 */ /* 0x100fe200078e0a03 */
[----:B------:R-:W-:Y:S01]  /*1220*/  ISETP.GT.U32.AND P6, PT, R3, R14, PT ;  /* 0x0000000e0300720c */ /* 0x000fe20003fc4070 */
[----:B------:R-:W-:Y:S01]  /*1230*/  @!P2 IMAD.IADD R10, R10, 0x1, -R3 ;  /* 0x000000010a0aa824 */ /* 0x000fe200078e0a03 */
[----:B------:R-:W-:Y:S01]  /*1240*/  ISETP.GE.AND P2, PT, R13, RZ, PT ;  /* 0x000000ff0d00720c */ /* 0x000fe20003f46270 */
[----:B------:R-:W-:Y:S01]  /*1250*/  IMAD.MOV R11, RZ, RZ, -R11 ;  /* 0x000000ffff0b7224 */ /* 0x000fe200078e0a0b */
[----:B------:R-:W-:Y:S01]  /*1260*/  LOP3.LUT R13, R27, 0x58, RZ, 0xfc, !PT ;  /* 0x000000581b0d7812 */ /* 0x000fe200078efcff */
[C---:B------:R-:W-:Y:S01]  /*1270*/  IMAD R20, R3.reuse, R5, R20 ;  /* 0x0000000503147224 */ /* 0x040fe200078e0214 */
[----:B------:R-:W-:Y:S01]  /*1280*/  IABS R26, R15 ;  /* 0x0000000f001a7213 */ /* 0x000fe20000000000 */
[C---:B------:R-:W-:Y:S01]  /*1290*/  IMAD R22, R3.reuse, R11, R22 ;  /* 0x0000000b03167224 */ /* 0x040fe200078e0216 */
[----:B------:R-:W-:Y:S01]  /*12a0*/  IABS R24, R13 ;  /* 0x0000000d00187213 */ /* 0x000fe20000000000 */
[--C-:B------:R-:W-:Y:S01]  /*12b0*/  @!P3 IMAD.IADD R16, R16, 0x1, -R3.reuse ;  /* 0x000000011010b824 */ /* 0x100fe200078e0a03 */
[C---:B------:R-:W-:Y:S01]  /*12c0*/  ISETP.GT.U32.AND P3, PT, R3.reuse, R12, PT ;  /* 0x0000000c0300720c */ /* 0x040fe20003f64070 */
[----:B------:R-:W-:Y:S01]  /*12d0*/  @!P4 IMAD.MOV R10, RZ, RZ, -R10 ;  /* 0x000000ffff0ac224 */ /* 0x000fe200078e0a0a */
[C---:B------:R-:W-:Y:S01]  /*12e0*/  ISETP.GT.U32.AND P4, PT, R3.reuse, R20, PT ;  /* 0x000000140300720c */ /* 0x040fe20003f84070 */
[----:B------:R-:W-:Y:S01]  /*12f0*/  IMAD.MOV.U32 R5, RZ, RZ, R6 ;  /* 0x000000ffff057224 */ /* 0x000fe200078e0006 */
[----:B------:R-:W-:Y:S01]  /*1300*/  IABS R56, R47 ;  /* 0x0000002f00387213 */ /* 0x000fe20000000000 */
[----:B------:R-:W-:Y:S01]  /*1310*/  IMAD.MOV.U32 R11, RZ, RZ, R8 ;  /* 0x000000ffff0b7224 */ /* 0x000fe200078e0008 */
[----:B------:R-:W-:Y:S01]  /*1320*/  IABS R58, R49 ;  /* 0x00000031003a7213 */ /* 0x000fe20000000000 */
[----:B------:R-:W-:Y:S01]  /*1330*/  @!P6 IMAD.IADD R14, R14, 0x1, -R3 ;  /* 0x000000010e0ee824 */ /* 0x000fe200078e0a03 */
[C---:B------:R-:W-:Y:S01]  /*1340*/  ISETP.GT.U32.AND P6, PT, R3.reuse, R22, PT ;  /* 0x000000160300720c */ /* 0x040fe20003fc4070 */
[----:B------:R-:W-:Y:S01]  /*1350*/  @!P1 IMAD.MOV R5, RZ, RZ, -R5 ;  /* 0x000000ffff059224 */ /* 0x000fe200078e0a05 */
[----:B------:R-:W-:Y:S01]  /*1360*/  ISETP.GT.U32.AND P1, PT, R3, R16, PT ;  /* 0x000000100300720c */ /* 0x000fe20003f24070 */
[----:B------:R-:W-:Y:S01]  /*1370*/  IMAD.HI.U32 R6, R9, R24, RZ ;  /* 0x0000001809067227 */ /* 0x000fe200078e00ff */
[----:B------:R-:W-:-:S02]  /*1380*/  IABS R60, R27 ;  /* 0x0000001b003c7213 */ /* 0x000fc40000000000 */
[----:B------:R-:W-:Y:S01]  /*1390*/  SHF.R.S32.HI R4, RZ, 0x6, R4 ;  /* 0x00000006ff047819 */ /* 0x000fe20000011404 */
[----:B------:R-:W-:Y:S01]  /*13a0*/  @!P0 IMAD.MOV R11, RZ, RZ, -R11 ;  /* 0x000000ffff0b8224 */ /* 0x000fe200078e0a0b */
[----:B------:R-:W-:Y:S01]  /*13b0*/  ISETP.GT.U32.AND P0, PT, R3, R18, PT ;  /* 0x000000120300720c */ /* 0x000fe20003f04070 */
[----:B------:R-:W-:Y:S02]  /*13c0*/  IMAD.MOV R6, RZ, RZ, -R6 ;  /* 0x000000ffff067224 */ /* 0x000fe400078e0a06 */
[--C-:B------:R-:W-:Y:S01]  /*13d0*/  @!P3 IMAD.IADD R12, R12, 0x1, -R3.reuse ;  /* 0x000000010c0cb824 */ /* 0x100fe200078e0a03 */
[----:B------:R-:W-:Y:S01]  /*13e0*/  ISETP.GE.AND P3, PT, R19, RZ, PT ;  /* 0x000000ff1300720c */ /* 0x000fe20003f66270 */
[--C-:B------:R-:W-:Y:S01]  /*13f0*/  @!P4 IMAD.IADD R20, R20, 0x1, -R3.reuse ;  /* 0x000000011414c824 */ /* 0x100fe200078e0a03 */
[----:B------:R-:W-:Y:S01]  /*1400*/  LOP3.LUT R19, R27, 0x50, RZ, 0xfc, !PT ;  /* 0x000000501b137812 */ /* 0x000fe200078efcff */
[----:B------:R-:W-:Y:S01]  /*1410*/  IMAD R6, R3, R6, R24 ;  /* 0x0000000603067224 */ /* 0x000fe200078e0218 */
[----:B------:R-:W-:Y:S01]  /*1420*/  ISETP.GE.AND P4, PT, R25, RZ, PT ;  /* 0x000000ff1900720c */ /* 0x000fe20003f86270 */
[--C-:B------:R-:W-:Y:S01]  /*1430*/  @!P6 IMAD.IADD R22, R22, 0x1, -R3.reuse ;  /* 0x000000011616e824 */ /* 0x100fe200078e0a03 */
[----:B------:R-:W-:Y:S01]  /*1440*/  IABS R24, R19 ;  /* 0x0000001300187213 */ /* 0x000fe20000000000 */
[----:B------:R-:W-:Y:S01]  /*1450*/  @!P2 IMAD.MOV R12, RZ, RZ, -R12 ;  /* 0x000000ffff0ca224 */ /* 0x000fe200078e0a0c */
[C---:B------:R-:W-:Y:S01]  /*1460*/  ISETP.GT.U32.AND P2, PT, R3.reuse, R20, PT ;  /* 0x000000140300720c */ /* 0x040fe20003f44070 */
[--C-:B------:R-:W-:Y:S01]  /*1470*/  @!P1 IMAD.IADD R16, R16, 0x1, -R3.reuse ;  /* 0x0000000110109824 */ /* 0x100fe200078e0a03 */
[----:B------:R-:W-:Y:S01]  /*1480*/  ISETP.GT.U32.AND P6, PT, R3, R6, PT ;  /* 0x000000060300720c */ /* 0x000fe20003fc4070 */
[----:B------:R-:W-:Y:S01]  /*1490*/  @!P0 IMAD.IADD R18, R18, 0x1, -R3 ;  /* 0x0000000112128824 */ /* 0x000fe200078e0a03 */
[----:B------:R-:W-:Y:S01]  /*14a0*/  ISETP.GE.AND P1, PT, R21, RZ, PT ;  /* 0x000000ff1500720c */ /* 0x000fe20003f26270 */
[----:B------:R-:W-:Y:S01]  /*14b0*/  IMAD.HI.U32 R8, R9, R26, RZ ;  /* 0x0000001a09087227 */ /* 0x000fe200078e00ff */
[----:B------:R-:W-:-:S02]  /*14c0*/  ISETP.GE.AND P0, PT, R23, RZ, PT ;  /* 0x000000ff1700720c */ /* 0x000fc40003f06270 */
[C---:B------:R-:W-:Y:S01]  /*14d0*/  LOP3.LUT R21, R27.reuse, 0x40, RZ, 0xfc, !PT ;  /* 0x000000401b157812 */ /* 0x040fe200078efcff */
[----:B------:R-:W-:Y:S01]  /*14e0*/  IMAD.MOV R8, RZ, RZ, -R8 ;  /* 0x000000ffff087224 */ /* 0x000fe200078e0a08 */
[----:B------:R-:W-:Y:S01]  /*14f0*/  LOP3.LUT R25, R27, 0x3c, RZ, 0xfc, !PT ;  /* 0x0000003c1b197812 */ /* 0x000fe200078efcff */
[----:B------:R-:W-:Y:S01]  /*1500*/  @!P3 IMAD.MOV R16, RZ, RZ, -R16 ;  /* 0x000000ffff10b224 */ /* 0x000fe200078e0a10 */
[----:B------:R-:W-:Y:S01]  /*1510*/  IABS R32, R21 ;  /* 0x0000001500207213 */ /* 0x000fe20000000000 */
[--C-:B------:R-:W-:Y:S01]  /*1520*/  @!P2 IMAD.IADD R20, R20, 0x1, -R3.reuse ;  /* 0x000000011414a824 */ /* 0x100fe200078e0a03 */
[----:B------:R-:W-:Y:S01]  /*1530*/  ISETP.GE.AND P2, PT, R15, RZ, PT ;  /* 0x000000ff0f00720c */ /* 0x000fe20003f46270 */
[----:B------:R-:W-:Y:S01]  /*1540*/  @!P6 IMAD.IADD R6, R6, 0x1, -R3 ;  /* 0x000000010606e824 */ /* 0x000fe200078e0a03 */
[----:B------:R-:W-:Y:S01]  /*1550*/  LOP3.LUT R15, R27, 0x4c, RZ, 0xfc, !PT ;  /* 0x0000004c1b0f7812 */ /* 0x000fe200078efcff */
[----:B------:R-:W-:Y:S01]  /*1560*/  @!P1 IMAD.MOV R18, RZ, RZ, -R18 ;  /* 0x000000ffff129224 */ /* 0x000fe200078e0a12 */
[----:B------:R-:W-:Y:S01]  /*1570*/  ISETP.GE.AND P1, PT, R13, RZ, PT ;  /* 0x000000ff0d00720c */ /* 0x000fe20003f26270 */
[----:B------:R-:W-:Y:S01]  /*1580*/  IMAD R8, R3, R8, R26 ;  /* 0x0000000803087224 */ /* 0x000fe200078e021a */
[----:B------:R-:W-:Y:S01]  /*1590*/  IABS R26, R15 ;  /* 0x0000000f001a7213 */ /* 0x000fe20000000000 */
[----:B------:R-:W-:Y:S01]  /*15a0*/  IMAD.HI.U32 R13, R9, R24, RZ ;  /* 0x00000018090d7227 */ /* 0x000fe200078e00ff */
[----:B------:R-:W-:-:S02]  /*15b0*/  ISETP.GE.AND P6, PT, R15, RZ, PT ;  /* 0x000000ff0f00720c */ /* 0x000fc40003fc6270 */
[C---:B------:R-:W-:Y:S01]  /*15c0*/  ISETP.GT.U32.AND P3, PT, R3.reuse, R8, PT ;  /* 0x000000080300720c */ /* 0x040fe20003f64070 */
[----:B------:R-:W-:Y:S01]  /*15d0*/  @!P0 IMAD.MOV R20, RZ, RZ, -R20 ;  /* 0x000000ffff148224 */ /* 0x000fe200078e0a14 */
[----:B------:R-:W-:Y:S01]  /*15e0*/  ISETP.GT.U32.AND P0, PT, R3, R6, PT ;  /* 0x000000060300720c */ /* 0x000fe20003f04070 */
[----:B------:R-:W-:Y:S01]  /*15f0*/  IMAD.MOV R13, RZ, RZ, -R13 ;  /* 0x000000ffff0d7224 */ /* 0x000fe200078e0a0d */
[----:B------:R-:W-:Y:S01]  /*1600*/  LOP3.LUT R15, R27, 0x48, RZ, 0xfc, !PT ;  /* 0x000000481b0f7812 */ /* 0x000fe200078efcff */
[----:B------:R-:W-:Y:S01]  /*1610*/  @!P5 IMAD.MOV R14, RZ, RZ, -R14 ;  /* 0x000000ffff0ed224 */ /* 0x000fe200078e0a0e */
[C---:B------:R-:W-:Y:S01]  /*1620*/  ISETP.GT.U32.AND P5, PT, R3.reuse, R22, PT ;  /* 0x000000160300720c */ /* 0x040fe20003fa4070 */
[----:B------:R-:W-:Y:S01]  /*1630*/  IMAD R24, R3, R13, R24 ;  /* 0x0000000d03187224 */ /* 0x000fe200078e0218 */
[----:B------:R-:W-:Y:S01]  /*1640*/  IABS R28, R15 ;  /* 0x0000000f001c7213 */ /* 0x000fe20000000000 */
[----:B------:R-:W-:Y:S01]  /*1650*/  IMAD.HI.U32 R13, R9, R26, RZ ;  /* 0x0000001a090d7227 */ /* 0x000fe200078e00ff */
[----:B------:R-:W-:-:S03]  /*1660*/  IABS R34, R25 ;  /* 0x0000001900227213 */ /* 0x000fc60000000000 */
[----:B------:R-:W-:Y:S02]  /*1670*/  IMAD.MOV R13, RZ, RZ, -R13 ;  /* 0x000000ffff0d7224 */ /* 0x000fe400078e0a0d */
[--C-:B------:R-:W-:Y:S01]  /*1680*/  @!P0 IMAD.IADD R6, R6, 0x1, -R3.reuse ;  /* 0x0000000106068824 */ /* 0x100fe200078e0a03 */
[C---:B------:R-:W-:Y:S01]  /*1690*/  ISETP.GT.U32.AND P0, PT, R3.reuse, R24, PT ;  /* 0x000000180300720c */ /* 0x040fe20003f04070 */
[--C-:B------:R-:W-:Y:S02]  /*16a0*/  @!P3 IMAD.IADD R8, R8, 0x1, -R3.reuse ;  /* 0x000000010808b824 */ /* 0x100fe400078e0a03 */
[C---:B------:R-:W-:Y:S02]  /*16b0*/  IMAD R26, R3.reuse, R13, R26 ;  /* 0x0000000d031a7224 */ /* 0x040fe400078e021a */
[----:B------:R-:W-:Y:S01]  /*16c0*/  IMAD.MOV.U32 R13, RZ, RZ, R6 ;  /* 0x000000ffff0d7224 */ /* 0x000fe200078e0006 */
[----:B------:R-:W-:Y:S01]  /*16d0*/  ISETP.GT.U32.AND P3, PT, R3, R8, PT ;  /* 0x000000080300720c */ /* 0x000fe20003f64070 */
[----:B------:R-:W-:Y:S01]  /*16e0*/  @!P5 IMAD.IADD R22, R22, 0x1, -R3 ;  /* 0x000000011616d824 */ /* 0x000fe200078e0a03 */
[----:B------:R-:W-:Y:S01]  /*16f0*/  ISETP.GE.AND P5, PT, R19, RZ, PT ;  /* 0x000000ff1300720c */ /* 0x000fe20003fa6270 */
[----:B------:R-:W-:Y:S01]  /*1700*/  @!P1 IMAD.MOV R13, RZ, RZ, -R13 ;  /* 0x000000ffff0d9224 */ /* 0x000fe200078e0a0d */
[----:B------:R-:W-:Y:S01]  /*1710*/  ISETP.GT.U32.AND P1, PT, R3, R26, PT ;  /* 0x0000001a0300720c */ /* 0x000fe20003f24070 */
[----:B------:R-:W-:Y:S01]  /*1720*/  @!P4 IMAD.MOV R22, RZ, RZ, -R22 ;  /* 0x000000ffff16c224 */ /* 0x000fe200078e0a16 */
[----:B------:R-:W-:Y:S01]  /*1730*/  LOP3.LUT R19, R27, 0x44, RZ, 0xfc, !PT ;  /* 0x000000441b137812 */ /* 0x000fe200078efcff */
[----:B------:R-:W-:Y:S01]  /*1740*/  @!P0 IMAD.IADD R24, R24, 0x1, -R3 ;  /* 0x0000000118188824 */ /* 0x000fe200078e0a03 */
[----:B------:R-:W-:Y:S01]  /*1750*/  ISETP.GE.AND P4, PT, R15, RZ, PT ;  /* 0x000000ff0f00720c */ /* 0x000fe20003f86270 */
[----:B------:R-:W-:Y:S01]  /*1760*/  IMAD.HI.U32 R15, R9, R28, RZ ;  /* 0x0000001c090f7227 */ /* 0x000fe200078e00ff */
[----:B------:R-:W-:-:S02]  /*1770*/  IABS R30, R19 ;  /* 0x00000013001e7213 */ /* 0x000fc40000000000 */
[----:B------:R-:W-:Y:S01]  /*1780*/  ISETP.GT.U32.AND P0, PT, R3, R24, PT ;  /* 0x000000180300720c */ /* 0x000fe20003f04070 */
[----:B------:R-:W-:Y:S01]  /*1790*/  @!P3 IMAD.IADD R8, R8, 0x1, -R3 ;  /* 0x000000010808b824 */ /* 0x000fe200078e0a03 */
[----:B------:R-:W-:Y:S01]  /*17a0*/  ISETP.GE.AND P3, PT, R19, RZ, PT ;  /* 0x000000ff1300720c */ /* 0x000fe20003f66270 */
[----:B------:R-:W-:-:S04]  /*17b0*/  IMAD.HI.U32 R19, R9, R30, RZ ;  /* 0x0000001e09137227 */ /* 0x000fc800078e00ff */
[----:B------:R-:W-:Y:S02]  /*17c0*/  @!P1 IMAD.IADD R26, R26, 0x1, -R3 ;  /* 0x000000011a1a9824 */ /* 0x000fe400078e0a03 */
[----:B------:R-:W-:Y:S02]  /*17d0*/  IMAD.MOV R6, RZ, RZ, -R15 ;  /* 0x000000ffff067224 */ /* 0x000fe400078e0a0f */
[----:B------:R-:W-:Y:S01]  /*17e0*/  IMAD.MOV.U32 R15, RZ, RZ, R8 ;  /* 0x000000ffff0f7224 */ /* 0x000fe200078e0008 */
[----:B------:R-:W-:Y:S01]  /*17f0*/  ISETP.GT.U32.AND P1, PT, R3, R26, PT ;  /* 0x0000001a0300720c */ /* 0x000fe20003f24070 */
[----:B------:R-:W-:-:S04]  /*1800*/  IMAD.HI.U32 R8, R9, R32, RZ ;  /* 0x0000002009087227 */ /* 0x000fc800078e00ff */
[----:B------:R-:W-:Y:S02]  /*1810*/  IMAD.MOV R19, RZ, RZ, -R19 ;  /* 0x000000ffff137224 */ /* 0x000fe400078e0a13 */
[C---:B------:R-:W-:Y:S02]  /*1820*/  IMAD R6, R3.reuse, R6, R28 ;  /* 0x0000000603067224 */ /* 0x040fe400078e021c */
[----:B------:R-:W-:Y:S02]  /*1830*/  IMAD.MOV R28, RZ, RZ, -R8 ;  /* 0x000000ffff1c7224 */ /* 0x000fe400078e0a08 */
[----:B------:R-:W-:Y:S02]  /*1840*/  IMAD R8, R3, R19, R30 ;  /* 0x0000001303087224 */ /* 0x000fe400078e021e */
[----:B------:R-:W-:-:S04]  /*1850*/  IMAD.HI.U32 R19, R9, R34, RZ ;  /* 0x0000002209137227 */ /* 0x000fc800078e00ff */
[C---:B------:R-:W-:Y:S01]  /*1860*/  IMAD R28, R3.reuse, R28, R32 ;  /* 0x0000001c031c7224 */ /* 0x040fe200078e0220 */
[----:B------:R-:W-:Y:S01]  /*1870*/  IABS R32, R29 ;  /* 0x0000001d00207213 */ /* 0x000fe20000000000 */
[----:B------:R-:W-:Y:S02]  /*1880*/  IMAD.MOV R19, RZ, RZ, -R19 ;  /* 0x000000ffff137224 */ /* 0x000fe400078e0a13 */
[--C-:B------:R-:W-:Y:S01]  /*1890*/  @!P1 IMAD.IADD R26, R26, 0x1, -R3.reuse ;  /* 0x000000011a1a9824 */ /* 0x100fe200078e0a03 */
[C---:B------:R-:W-:Y:S01]  /*18a0*/  ISETP.GT.U32.AND P1, PT, R3.reuse, R28, PT ;  /* 0x0000001c0300720c */ /* 0x040fe20003f24070 */
[C---:B------:R-:W-:Y:S01]  /*18b0*/  IMAD R30, R3.reuse, R19, R34 ;  /* 0x00000013031e7224 */ /* 0x040fe200078e0222 */
[----:B------:R-:W-:Y:S01]  /*18c0*/  IABS R34, R31 ;  /* 0x0000001f00227213 */ /* 0x000fe20000000000 */
[----:B------:R-:W-:Y:S01]  /*18d0*/  @!P0 IMAD.IADD R24, R24, 0x1, -R3 ;  /* 0x0000000118188824 */ /* 0x000fe200078e0a03 */
[C---:B------:R-:W-:Y:S01]  /*18e0*/  ISETP.GT.U32.AND P0, PT, R3.reuse, R6, PT ;  /* 0x000000060300720c */ /* 0x040fe20003f04070 */
[----:B------:R-:W-:Y:S01]  /*18f0*/  @!P6 IMAD.MOV R26, RZ, RZ, -R26 ;  /* 0x000000ffff1ae224 */ /* 0x000fe200078e0a1a */
[C---:B------:R-:W-:Y:S01]  /*1900*/  ISETP.GT.U32.AND P6, PT, R3.reuse, R30, PT ;  /* 0x0000001e0300720c */ /* 0x040fe20003fc4070 */
[----:B------:R-:W-:Y:S01]  /*1910*/  @!P5 IMAD.MOV R24, RZ, RZ, -R24 ;  /* 0x000000ffff18d224 */ /* 0x000fe200078e0a18 */
[----:B------:R-:W-:Y:S01]  /*1920*/  ISETP.GT.U32.AND P5, PT, R3, R8, PT ;  /* 0x000000080300720c */ /* 0x000fe20003fa4070 */
[----:B------:R-:W-:Y:S01]  /*1930*/  @!P2 IMAD.MOV R15, RZ, RZ, -R15 ;  /* 0x000000ffff0fa224 */ /* 0x000fe200078e0a0f */
[----:B------:R-:W-:Y:S01]  /*1940*/  ISETP.GE.AND P2, PT, R21, RZ, PT ;  /* 0x000000ff1500720c */ /* 0x000fe20003f46270 */
[----:B------:R-:W-:-:S04]  /*1950*/  IMAD.HI.U32 R21, R9, R34, RZ ;  /* 0x0000002209157227 */ /* 0x000fc800078e00ff */
[----:B------:R-:W-:Y:S02]  /*1960*/  @!P1 IMAD.IADD R28, R28, 0x1, -R3 ;  /* 0x000000011c1c9824 */ /* 0x000fe400078e0a03 */
[----:B------:R-:W-:-:S03]  /*1970*/  IMAD.HI.U32 R23, R9, R36, RZ ;  /* 0x0000002409177227 */ /* 0x000fc600078e00ff */
[C---:B------:R-:W-:Y:S01]  /*1980*/  ISETP.GT.U32.AND P1, PT, R3.reuse, R28, PT ;  /* 0x0000001c0300720c */ /* 0x040fe20003f24070 */
[--C-:B------:R-:W-:Y:S02]  /*1990*/  @!P6 IMAD.IADD R30, R30, 0x1, -R3.reuse ;  /* 0x000000011e1ee824 */ /* 0x100fe400078e0a03 */
[----:B------:R-:W-:Y:S02]  /*19a0*/  @!P5 IMAD.IADD R8, R8, 0x1, -R3 ;  /* 0x000000010808d824 */ /* 0x000fe400078e0a03 */
[----:B------:R-:W-:Y:S01]  /*19b0*/  IMAD.MOV R21, RZ, RZ, -R21 ;  /* 0x000000ffff157224 */ /* 0x000fe200078e0a15 */
[----:B------:R-:W-:Y:S01]  /*19c0*/  ISETP.GT.U32.AND P6, PT, R3, R30, PT ;  /* 0x0000001e0300720c */ /* 0x000fe20003fc4070 */
[----:B------:R-:W-:Y:S01]  /*19d0*/  IMAD.HI.U32 R19, R9, R32, RZ ;  /* 0x0000002009137227 */ /* 0x000fe200078e00ff */
[----:B------:R-:W-:-:S03]  /*19e0*/  ISETP.GT.U32.AND P5, PT, R3, R8, PT ;  /* 0x000000080300720c */ /* 0x000fc60003fa4070 */
[----:B------:R-:W-:Y:S02]  /*19f0*/  IMAD.MOV R23, RZ, RZ, -R23 ;  /* 0x000000ffff177224 */ /* 0x000fe400078e0a17 */
[C---:B------:R-:W-:Y:S02]  /*1a00*/  IMAD R34, R3.reuse, R21, R34 ;  /* 0x0000001503227224 */ /* 0x040fe400078e0222 */
[----:B------:R-:W-:Y:S02]  /*1a10*/  IMAD.MOV R19, RZ, RZ, -R19 ;  /* 0x000000ffff137224 */ /* 0x000fe400078e0a13 */
[C---:B------:R-:W-:Y:S02]  /*1a20*/  IMAD R36, R3.reuse, R23, R36 ;  /* 0x0000001703247224 */ /* 0x040fe400078e0224 */
[----:B------:R-:W-:Y:S01]  /*1a30*/  @!P1 IMAD.IADD R28, R28, 0x1, -R3 ;  /* 0x000000011c1c9824 */ /* 0x000fe200078e0a03 */
[C---:B------:R-:W-:Y:S01]  /*1a40*/  ISETP.GT.U32.AND P1, PT, R3.reuse, R34, PT ;  /* 0x000000220300720c */ /* 0x040fe20003f24070 */
[----:B------:R-:W-:-:S02]  /*1a50*/  IMAD R32, R3, R19, R32 ;  /* 0x0000001303207224 */ /* 0x000fc400078e0220 */
[--C-:B------:R-:W-:Y:S01]  /*1a60*/  @!P6 IMAD.IADD R30, R30, 0x1, -R3.reuse ;  /* 0x000000011e1ee824 */ /* 0x100fe200078e0a03 */
[C---:B------:R-:W-:Y:S01]  /*1a70*/  ISETP.GT.U32.AND P6, PT, R3.reuse, R36, PT ;  /* 0x000000240300720c */ /* 0x040fe20003fc4070 */
[--C-:B------:R-:W-:Y:S01]  /*1a80*/  @!P5 IMAD.IADD R8, R8, 0x1, -R3.reuse ;  /* 0x000000010808d824 */ /* 0x100fe200078e0a03 */
[----:B------:R-:W-:Y:S01]  /*1a90*/  ISETP.GT.U32.AND P5, PT, R3, R32, PT ;  /* 0x000000200300720c */ /* 0x000fe20003fa4070 */
[----:B------:R-:W-:Y:S02]  /*1aa0*/  @!P0 IMAD.IADD R6, R6, 0x1, -R3 ;  /* 0x0000000106068824 */ /* 0x000fe400078e0a03 */
[----:B------:R-:W-:-:S03]  /*1ab0*/  IMAD.HI.U32 R21, R9, R40, RZ ;  /* 0x0000002809157227 */ /* 0x000fc600078e00ff */
[----:B------:R-:W-:Y:S01]  /*1ac0*/  ISETP.GT.U32.AND P0, PT, R3, R6, PT ;  /* 0x000000060300720c */ /* 0x000fe20003f04070 */
[----:B------:R-:W-:Y:S02]  /*1ad0*/  @!P1 IMAD.IADD R34, R34, 0x1, -R3 ;  /* 0x0000000122229824 */ /* 0x000fe400078e0a03 */
[----:B------:R-:W-:-:S04]  /*1ae0*/  IMAD.HI.U32 R19, R9, R38, RZ ;  /* 0x0000002609137227 */ /* 0x000fc800078e00ff */
[--C-:B------:R-:W-:Y:S01]  /*1af0*/  @!P6 IMAD.IADD R36, R36, 0x1, -R3.reuse ;  /* 0x000000012424e824 */ /* 0x100fe200078e0a03 */
[----:B------:R-:W-:Y:S01]  /*1b00*/  ISETP.GT.U32.AND P6, PT, R3, R34, PT ;  /* 0x000000220300720c */ /* 0x000fe20003fc4070 */
[----:B------:R-:W-:Y:S01]  /*1b10*/  @!P5 IMAD.IADD R32, R32, 0x1, -R3 ;  /* 0x000000012020d824 */ /* 0x000fe200078e0a03 */
[----:B------:R-:W-:Y:S01]  /*1b20*/  ISETP.GE.AND P5, PT, R29, RZ, PT ;  /* 0x000000ff1d00720c */ /* 0x000fe20003fa6270 */
[----:B------:R-:W-:Y:S01]  /*1b30*/  IMAD.MOV R21, RZ, RZ, -R21 ;  /* 0x000000ffff157224 */ /* 0x000fe200078e0a15 */
[----:B------:R-:W-:Y:S01]  /*1b40*/  LOP3.LUT R29, R27, 0x20, RZ, 0xfc, !PT ;  /* 0x000000201b1d7812 */ /* 0x000fe200078efcff */
[----:B------:R-:W-:Y:S01]  /*1b50*/  IMAD.MOV R19, RZ, RZ, -R19 ;  /* 0x000000ffff137224 */ /* 0x000fe200078e0a13 */
[C---:B------:R-:W-:Y:S01]  /*1b60*/  ISETP.GT.U32.AND P1, PT, R3.reuse, R32, PT ;  /* 0x000000200300720c */ /* 0x040fe20003f24070 */
[----:B------:R-:W-:Y:S01]  /*1b70*/  @!P0 IMAD.IADD R6, R6, 0x1, -R3 ;  /* 0x0000000106068824 */ /* 0x000fe200078e0a03 */
[----:B------:R-:W-:Y:S01]  /*1b80*/  IABS R44, R29 ;  /* 0x0000001d002c7213 */ /* 0x000fe20000000000 */
[----:B------:R-:W-:Y:S01]  /*1b90*/  IMAD R40, R3, R21, R40 ;  /* 0x0000001503287224 */ /* 0x000fe200078e0228 */
[----:B------:R-:W-:Y:S01]  /*1ba0*/  ISETP.GE.AND P0, PT, R25, RZ, PT ;  /* 0x000000ff1900720c */ /* 0x000fe20003f06270 */
[----:B------:R-:W-:-:S02]  /*1bb0*/  IMAD R38, R3, R19, R38 ;  /* 0x0000001303267224 */ /* 0x000fc400078e0226 */
[----:B------:R-:W-:Y:S02]  /*1bc0*/  IMAD.MOV.U32 R19, RZ, RZ, R6 ;  /* 0x000000ffff137224 */ /* 0x000fe400078e0006 */
[----:B------:R-:W-:Y:S01]  /*1bd0*/  @!P6 IMAD.IADD R34, R34, 0x1, -R3 ;  /* 0x000000012222e824 */ /* 0x000fe200078e0a03 */
[C---:B------:R-:W-:Y:S01]  /*1be0*/  ISETP.GT.U32.AND P6, PT, R3.reuse, R40, PT ;  /* 0x000000280300720c */ /* 0x040fe20003fc4070 */
[----:B------:R-:W-:Y:S01]  /*1bf0*/  @!P4 IMAD.MOV R19, RZ, RZ, -R19 ;  /* 0x000000ffff13c224 */ /* 0x000fe200078e0a13 */
[----:B------:R-:W-:Y:S01]  /*1c00*/  ISETP.GT.U32.AND P4, PT, R3, R36, PT ;  /* 0x000000240300720c */ /* 0x000fe20003f84070 */
[----:B------:R-:W-:-:S04]  /*1c10*/  IMAD.HI.U32 R6, R9, R44, RZ ;  /* 0x0000002c09067227 */ /* 0x000fc800078e00ff */
[----:B------:R-:W-:-:S04]  /*1c20*/  IMAD.HI.U32 R23, R9, R42, RZ ;  /* 0x0000002a09177227 */ /* 0x000fc800078e00ff */
[----:B------:R-:W-:Y:S02]  /*1c30*/  IMAD.MOV R21, RZ, RZ, -R6 ;  /* 0x000000ffff157224 */ /* 0x000fe400078e0a06 */
[----:B------:R-:W-:Y:S01]  /*1c40*/  @!P1 IMAD.IADD R32, R32, 0x1, -R3 ;  /* 0x0000000120209824 */ /* 0x000fe200078e0a03 */
[C---:B------:R-:W-:Y:S01]  /*1c50*/  ISETP.GT.U32.AND P1, PT, R3.reuse, R38, PT ;  /* 0x000000260300720c */ /* 0x040fe20003f24070 */
[----:B------:R-:W-:Y:S02]  /*1c60*/  IMAD.MOV R23, RZ, RZ, -R23 ;  /* 0x000000ffff177224 */ /* 0x000fe400078e0a17 */
[C---:B------:R-:W-:Y:S02]  /*1c70*/  IMAD R44, R3.reuse, R21, R44 ;  /* 0x00000015032c7224 */ /* 0x040fe400078e022c */
[C---:B------:R-:W-:Y:S02]  /*1c80*/  IMAD R42, R3.reuse, R23, R42 ;  /* 0x00000017032a7224 */ /* 0x040fe400078e022a */
[--C-:B------:R-:W-:Y:S01]  /*1c90*/  @!P6 IMAD.IADD R40, R40, 0x1, -R3.reuse ;  /* 0x000000012828e824 */ /* 0x100fe200078e0a03 */
[C---:B------:R-:W-:Y:S01]  /*1ca0*/  ISETP.GT.U32.AND P6, PT, R3.reuse, R44, PT ;  /* 0x0000002c0300720c */ /* 0x040fe20003fc4070 */
[----:B------:R-:W-:Y:S01]  /*1cb0*/  @!P4 IMAD.IADD R36, R36, 0x1, -R3 ;  /* 0x000000012424c824 */ /* 0x000fe200078e0a03 */
[----:B------:R-:W-:Y:S01]  /*1cc0*/  ISETP.GT.U32.AND P4, PT, R3, R42, PT ;  /* 0x0000002a0300720c */ /* 0x000fe20003f84070 */
[----:B------:R-:W-:-:S04]  /*1cd0*/  IMAD.HI.U32 R6, R9, R46, RZ ;  /* 0x0000002e09067227 */ /* 0x000fc800078e00ff */
[----:B------:R-:W-:Y:S02]  /*1ce0*/  IMAD.MOV R6, RZ, RZ, -R6 ;  /* 0x000000ffff067224 */ /* 0x000fe400078e0a06 */
[--C-:B------:R-:W-:Y:S01]  /*1cf0*/  @!P1 IMAD.IADD R38, R38, 0x1, -R3.reuse ;  /* 0x0000000126269824 */ /* 0x100fe200078e0a03 */
[----:B------:R-:W-:Y:S01]  /*1d00*/  ISETP.GE.AND P1, PT, R31, RZ, PT ;  /* 0x000000ff1f00720c */ /* 0x000fe20003f26270 */
[----:B------:R-:W-:Y:S01]  /*1d10*/  IMAD R46, R3, R6, R46 ;  /* 0x00000006032e7224 */ /* 0x000fe200078e022e */
[----:B------:R-:W-:Y:S01]  /*1d20*/  LOP3.LUT R31, R27, 0x10, RZ, 0xfc, !PT ;  /* 0x000000101b1f7812 */ /* 0x000fe200078efcff */
[--C-:B------:R-:W-:Y:S02]  /*1d30*/  @!P6 IMAD.IADD R44, R44, 0x1, -R3.reuse ;  /* 0x000000012c2ce824 */ /* 0x100fe400078e0a03 */
[----:B------:R-:W-:Y:S01]  /*1d40*/  IMAD.HI.U32 R21, R9, R48, RZ ;  /* 0x0000003009157227 */ /* 0x000fe200078e00ff */
[----:B------:R-:W-:Y:S02]  /*1d50*/  IABS R52, R31 ;  /* 0x0000001f00347213 */ /* 0x000fe40000000000 */
[----:B------:R-:W-:Y:S01]  /*1d60*/  ISETP.GT.U32.AND P6, PT, R3, R46, PT ;  /* 0x0000002e0300720c */ /* 0x000fe20003fc4070 */
[----:B------:R-:W-:Y:S01]  /*1d70*/  @!P4 IMAD.IADD R42, R42, 0x1, -R3 ;  /* 0x000000012a2ac824 */ /* 0x000fe200078e0a03 */
[----:B------:R-:W-:Y:S01]  /*1d80*/  ISETP.GE.AND P4, PT, R33, RZ, PT ;  /* 0x000000ff2100720c */ /* 0x000fe20003f86270 */
[----:B------:R-:W-:Y:S01]  /*1d90*/  IMAD.HI.U32 R23, R9, R50, RZ ;  /* 0x0000003209177227 */ /* 0x000fe200078e00ff */
[----:B------:R-:W-:-:S03]  /*1da0*/  LOP3.LUT R33, R27, 0xc, RZ, 0xfc, !PT ;  /* 0x0000000c1b217812 */ /* 0x000fc600078efcff */
[----:B------:R-:W-:Y:S01]  /*1db0*/  IMAD.HI.U32 R6, R9, R52, RZ ;  /* 0x0000003409067227 */ /* 0x000fe200078e00ff */
[----:B------:R-:W-:-:S03]  /*1dc0*/  IABS R54, R33 ;  /* 0x0000002100367213 */ /* 0x000fc60000000000 */
[----:B------:R-:W-:Y:S02]  /*1dd0*/  IMAD.MOV R21, RZ, RZ, -R21 ;  /* 0x000000ffff157224 */ /* 0x000fe400078e0a15 */
[----:B------:R-:W-:Y:S02]  /*1de0*/  IMAD.MOV R23, RZ, RZ, -R23 ;  /* 0x000000ffff177224 */ /* 0x000fe400078e0a17 */
[----:B------:R-:W-:Y:S02]  /*1df0*/  IMAD.MOV R6, RZ, RZ, -R6 ;  /* 0x000000ffff067224 */ /* 0x000fe400078e0a06 */
[C---:B------:R-:W-:Y:S02]  /*1e00*/  IMAD R48, R3.reuse, R21, R48 ;  /* 0x0000001503307224 */ /* 0x040fe400078e0230 */
[C---:B------:R-:W-:Y:S02]  /*1e10*/  IMAD R50, R3.reuse, R23, R50 ;  /* 0x0000001703327224 */ /* 0x040fe400078e0232 */
[----:B------:R-:W-:-:S02]  /*1e20*/  IMAD R52, R3, R6, R52 ;  /* 0x0000000603347224 */ /* 0x000fc400078e0234 */
[----:B------:R-:W-:-:S04]  /*1e30*/  IMAD.HI.U32 R21, R9, R54, RZ ;  /* 0x0000003609157227 */ /* 0x000fc800078e00ff */
[----:B------:R-:W-:-:S04]  /*1e40*/  IMAD.HI.U32 R23, R9, R56, RZ ;  /* 0x0000003809177227 */ /* 0x000fc800078e00ff */
[----:B------:R-:W-:-:S04]  /*1e50*/  IMAD.HI.U32 R25, R9, R58, RZ ;  /* 0x0000003a09197227 */ /* 0x000fc800078e00ff */
[----:B------:R-:W-:-:S04]  /*1e60*/  IMAD.HI.U32 R6, R9, R60, RZ ;  /* 0x0000003c09067227 */ /* 0x000fc800078e00ff */
[----:B------:R-:W-:Y:S01]  /*1e70*/  @!P6 IMAD.IADD R46, R46, 0x1, -R3 ;  /* 0x000000012e2ee824 */ /* 0x000fe200078e0a03 */
[C---:B------:R-:W-:Y:S01]  /*1e80*/  ISETP.GT.U32.AND P6, PT, R3.reuse, R48, PT ;  /* 0x000000300300720c */ /* 0x040fe20003fc4070 */
[----:B------:R-:W-:Y:S01]  /*1e90*/  IMAD.MOV.U32 R9, RZ, RZ, R8 ;  /* 0x000000ffff097224 */ /* 0x000fe200078e0008 */
[----:B------:R-:W-:Y:S01]  /*1ea0*/  LOP3.LUT R8, RZ, R17, RZ, 0x33, !PT ;  /* 0x00000011ff087212 */ /* 0x000fe200078e33ff */
[----:B------:R-:W-:Y:S01]  /*1eb0*/  @!P0 IMAD.MOV R30, RZ, RZ, -R30 ;  /* 0x000000ffff1e8224 */ /* 0x000fe200078e0a1e */
[C---:B------:R-:W-:Y:S01]  /*1ec0*/  ISETP.GT.U32.AND P0, PT, R3.reuse, R42, PT ;  /* 0x0000002a0300720c */ /* 0x040fe20003f04070 */
[----:B------:R-:W-:Y:S01]  /*1ed0*/  @!P3 IMAD.MOV R9, RZ, RZ, -R9 ;  /* 0x000000ffff09b224 */ /* 0x000fe200078e0a09 */
[C---:B------:R-:W-:Y:S01]  /*1ee0*/  ISETP.GT.U32.AND P3, PT, R3.reuse, R38, PT ;  /* 0x000000260300720c */ /* 0x040fe20003f64070 */
[----:B------:R-:W-:Y:S01]  /*1ef0*/  @!P2 IMAD.MOV R28, RZ, RZ, -R28 ;  /* 0x000000ffff1ca224 */ /* 0x000fe200078e0a1c */
[----:B------:R-:W-:Y:S01]  /*1f00*/  ISETP.GT.U32.AND P2, PT, R3, R40, PT ;  /* 0x000000280300720c */ /* 0x000fe20003f44070 */
[----:B------:R-:W-:-:S02]  /*1f10*/  IMAD.MOV R6, RZ, RZ, -R6 ;  /* 0x000000ffff067224 */ /* 0x000fc400078e0a06 */
[----:B------:R-:W-:Y:S02]  /*1f20*/  IMAD.MOV R21, RZ, RZ, -R21 ;  /* 0x000000ffff157224 */ /* 0x000fe400078e0a15 */
[----:B------:R-:W-:Y:S01]  /*1f30*/  @!P1 IMAD.MOV R34, RZ, RZ, -R34 ;  /* 0x000000ffff229224 */ /* 0x000fe200078e0a22 */
[C---:B------:R-:W-:Y:S01]  /*1f40*/  ISETP.GT.U32.AND P1, PT, R3.reuse, R46, PT ;  /* 0x0000002e0300720c */ /* 0x040fe20003f24070 */
[C---:B------:R-:W-:Y:S01]  /*1f50*/  IMAD R60, R3.reuse, R6, R60 ;  /* 0x00000006033c7224 */ /* 0x040fe200078e023c */
[----:B------:R-:W-:Y:S01]  /*1f60*/  LOP3.LUT R6, R152, 0xc0, RZ, 0xc0, !PT ;  /* 0x000000c098067812 */ /* 0x000fe200078ec0ff */
[----:B------:R-:W-:Y:S01]  /*1f70*/  @!P4 IMAD.MOV R36, RZ, RZ, -R36 ;  /* 0x000000ffff24c224 */ /* 0x000fe200078e0a24 */
[C---:B------:R-:W-:Y:S01]  /*1f80*/  ISETP.GT.U32.AND P4, PT, R3.reuse, R50, PT ;  /* 0x000000320300720c */ /* 0x040fe20003f84070 */
[----:B------:R-:W-:Y:S01]  /*1f90*/  IMAD R54, R3, R21, R54 ;  /* 0x0000001503367224 */ /* 0x000fe200078e0236 */
[----:B------:R-:W-:Y:S01]  /*1fa0*/  SHF.R.U32.HI R21, RZ, 0x2, R6 ;  /* 0x00000002ff157819 */ /* 0x000fe20000011606 */
[----:B------:R-:W-:-:S02]  /*1fb0*/  @!P6 IMAD.IADD R48, R48, 0x1, -R3 ;  /* 0x000000013030e824 */ /* 0x000fc400078e0a03 */
[----:B------:R-:W-:Y:S01]  /*1fc0*/  @!P5 IMAD.MOV R32, RZ, RZ, -R32 ;  /* 0x000000ffff20d224 */ /* 0x000fe200078e0a20 */
[C---:B------:R-:W-:Y:S01]  /*1fd0*/  ISETP.GT.U32.AND P5, PT, R3.reuse, R44, PT ;  /* 0x0000002c0300720c */ /* 0x040fe20003fa4070 */
[--C-:B------:R-:W-:Y:S01]  /*1fe0*/  @!P0 IMAD.IADD R42, R42, 0x1, -R3.reuse ;  /* 0x000000012a2a8824 */ /* 0x100fe200078e0a03 */
[C---:B------:R-:W-:Y:S01]  /*1ff0*/  ISETP.GT.U32.AND P0, PT, R3.reuse, R60, PT ;  /* 0x0000003c0300720c */ /* 0x040fe20003f04070 */
[--C-:B------:R-:W-:Y:S01]  /*2000*/  @!P3 IMAD.IADD R38, R38, 0x1, -R3.reuse ;  /* 0x000000012626b824 */ /* 0x100fe200078e0a03 */
[C---:B------:R-:W-:Y:S01]  /*2010*/  ISETP.GT.U32.AND P6, PT, R3.reuse, R48, PT ;  /* 0x000000300300720c */ /* 0x040fe20003fc4070 */
[----:B------:R-:W-:Y:S01]  /*2020*/  @!P2 IMAD.IADD R40, R40, 0x1, -R3 ;  /* 0x000000012828a824 */ /* 0x000fe200078e0a03 */
[C---:B------:R-:W-:Y:S01]  /*2030*/  ISETP.GT.U32.AND P3, PT, R3.reuse, R52, PT ;  /* 0x000000340300720c */ /* 0x040fe20003f64070 */
[----:B------:R-:W-:Y:S01]  /*2040*/  IMAD.MOV R25, RZ, RZ, -R25 ;  /* 0x000000ffff197224 */ /* 0x000fe200078e0a19 */
[C---:B------:R-:W-:Y:S01]  /*2050*/  ISETP.GT.U32.AND P2, PT, R3.reuse, R54, PT ;  /* 0x000000360300720c */ /* 0x040fe20003f44070 */
[----:B------:R-:W-:Y:S01]  /*2060*/  IMAD.MOV R23, RZ, RZ, -R23 ;  /* 0x000000ffff177224 */ /* 0x000fe200078e0a17 */
[----:B------:R-:W-:Y:S01]  /*2070*/  LOP3.LUT R2, R2, R21, RZ, 0x3c, !PT ;  /* 0x0000001502027212 */ /* 0x000fe200078e3cff */
[----:B------:R-:W-:-:S02]  /*2080*/  IMAD R58, R3, R25, R58 ;  /* 0x00000019033a7224 */ /* 0x000fc400078e023a */
[----:B------:R-:W-:Y:S02]  /*2090*/  IMAD R56, R3, R23, R56 ;  /* 0x0000001703387224 */ /* 0x000fe400078e0238 */
[--C-:B------:R-:W-:Y:S01]  /*20a0*/  @!P1 IMAD.IADD R46, R46, 0x1, -R3.reuse ;  /* 0x000000012e2e9824 */ /* 0x100fe200078e0a03 */
[----:B------:R-:W-:Y:S01]  /*20b0*/  ISETP.GE.AND P1, PT, R35, RZ, PT ;  /* 0x000000ff2300720c */ /* 0x000fe20003f26270 */
[--C-:B------:R-:W-:Y:S01]  /*20c0*/  @!P4 IMAD.IADD R50, R50, 0x1, -R3.reuse ;  /* 0x000000013232c824 */ /* 0x100fe200078e0a03 */
[C---:B------:R-:W-:Y:S01]  /*20d0*/  ISETP.GT.U32.AND P4, PT, R3.reuse, R58, PT ;  /* 0x0000003a0300720c */ /* 0x040fe20003f84070 */
[--C-:B------:R-:W-:Y:S01]  /*20e0*/  @!P5 IMAD.IADD R44, R44, 0x1, -R3.reuse ;  /* 0x000000012c2cd824 */ /* 0x100fe200078e0a03 */
[----:B------:R-:W-:Y:S01]  /*20f0*/  ISETP.GT.U32.AND P5, PT, R3, R56, PT ;  /* 0x000000380300720c */ /* 0x000fe20003fa4070 */
[--C-:B------:R-:W-:Y:S01]  /*2100*/  @!P0 IMAD.IADD R60, R60, 0x1, -R3.reuse ;  /* 0x000000013c3c8824 */ /* 0x100fe200078e0a03 */
[----:B------:R-:W-:Y:S01]  /*2110*/  ISETP.GE.AND P0, PT, R41, RZ, PT ;  /* 0x000000ff2900720c */ /* 0x000fe20003f06270 */
[--C-:B------:R-:W-:Y:S01]  /*2120*/  @!P6 IMAD.IADD R48, R48, 0x1, -R3.reuse ;  /* 0x000000013030e824 */ /* 0x100fe200078e0a03 */
[----:B------:R-:W-:Y:S01]  /*2130*/  ISETP.GE.AND P6, PT, R37, RZ, PT ;  /* 0x000000ff2500720c */ /* 0x000fe20003fc6270 */
[--C-:B------:R-:W-:Y:S01]  /*2140*/  @!P3 IMAD.IADD R52, R52, 0x1, -R3.reuse ;  /* 0x000000013434b824 */ /* 0x100fe200078e0a03 */
[----:B------:R-:W-:Y:S01]  /*2150*/  ISETP.GE.AND P3, PT, R39, RZ, PT ;  /* 0x000000ff2700720c */ /* 0x000fe20003f66270 */
[--C-:B------:R-:W-:Y:S01]  /*2160*/  @!P2 IMAD.IADD R54, R54, 0x1, -R3.reuse ;  /* 0x000000013636a824 */ /* 0x100fe200078e0a03 */
[----:B------:R-:W-:Y:S01]  /*2170*/  ISETP.GE.AND P2, PT, R29, RZ, PT ;  /* 0x000000ff1d00720c */ /* 0x000fe20003f46270 */
[----:B------:R-:W-:Y:S01]  /*2180*/  @!P1 IMAD.MOV R38, RZ, RZ, -R38 ;  /* 0x000000ffff269224 */ /* 0x000fe200078e0a26 */
[C---:B------:R-:W-:Y:S01]  /*2190*/  ISETP.GT.U32.AND P1, PT, R3.reuse, R50, PT ;  /* 0x000000320300720c */ /* 0x040fe20003f24070 */
[--C-:B------:R-:W-:Y:S01]  /*21a0*/  @!P4 IMAD.IADD R58, R58, 0x1, -R3.reuse ;  /* 0x000000013a3ac824 */ /* 0x100fe200078e0a03 */
[----:B------:R-:W-:Y:S01]  /*21b0*/  ISETP.GT.U32.AND P4, PT, R3, R52, PT ;  /* 0x000000340300720c */ /* 0x000fe20003f84070 */
[--C-:B------:R-:W-:Y:S01]  /*21c0*/  @!P5 IMAD.IADD R56, R56, 0x1, -R3.reuse ;  /* 0x000000013838d824 */ /* 0x100fe200078e0a03 */
[----:B------:R-:W-:Y:S01]  /*21d0*/  ISETP.GE.AND P5, PT, R43, RZ, PT ;  /* 0x000000ff2b00720c */ /* 0x000fe20003fa6270 */
[----:B------:R-:W-:Y:S01]  /*21e0*/  @!P0 IMAD.MOV R46, RZ, RZ, -R46 ;  /* 0x000000ffff2e8224 */ /* 0x000fe200078e0a2e */
[C---:B------:R-:W-:Y:S01]  /*21f0*/  ISETP.GT.U32.AND P0, PT, R3.reuse, R58, PT ;  /* 0x0000003a0300720c */ /* 0x040fe20003f04070 */
[----:B------:R-:W-:Y:S01]  /*2200*/  @!P6 IMAD.MOV R40, RZ, RZ, -R40 ;  /* 0x000000ffff28e224 */ /* 0x000fe200078e0a28 */
[C---:B------:R-:W-:Y:S01]  /*2210*/  ISETP.GT.U32.AND P6, PT, R3.reuse, R56, PT ;  /* 0x000000380300720c */ /* 0x040fe20003fc4070 */
[----:B------:R-:W-:Y:S01]  /*2220*/  @!P3 IMAD.MOV R42, RZ, RZ, -R42 ;  /* 0x000000ffff2ab224 */ /* 0x000fe200078e0a2a */
[C---:B------:R-:W-:Y:S01]  /*2230*/  ISETP.GT.U32.AND P3, PT, R3.reuse, R54, PT ;  /* 0x000000360300720c */ /* 0x040fe20003f64070 */
[----:B------:R-:W-:Y:S01]  /*2240*/  @!P2 IMAD.MOV R44, RZ, RZ, -R44 ;  /* 0x000000ffff2ca224 */ /* 0x000fe200078e0a2c */
[----:B------:R-:W-:Y:S01]  /*2250*/  ISETP.GT.U32.AND P2, PT, R3, R60, PT ;  /* 0x0000003c0300720c */ /* 0x000fe20003f44070 */
[--C-:B------:R-:W-:Y:S01]  /*2260*/  @!P1 IMAD.IADD R50, R50, 0x1, -R3.reuse ;  /* 0x0000000132329824 */ /* 0x100fe200078e0a03 */
[----:B------:R-:W-:Y:S01]  /*2270*/  ISETP.GE.AND P1, PT, R45, RZ, PT ;  /* 0x000000ff2d00720c */ /* 0x000fe20003f26270 */
[--C-:B------:R-:W-:Y:S01]  /*2280*/  @!P4 IMAD.IADD R52, R52, 0x1, -R3.reuse ;  /* 0x000000013434c824 */ /* 0x100fe200078e0a03 */
[----:B------:R-:W-:Y:S01]  /*2290*/  ISETP.GE.AND P4, PT, R31, RZ, PT ;  /* 0x000000ff1f00720c */ /* 0x000fe20003f86270 */
[----:B------:R-:W-:Y:S01]  /*22a0*/  @!P5 IMAD.MOV R48, RZ, RZ, -R48 ;  /* 0x000000ffff30d224 */ /* 0x000fe200078e0a30 */
[----:B------:R-:W-:Y:S01]  /*22b0*/  ISETP.GE.AND P5, PT, R27, RZ, PT ;  /* 0x000000ff1b00720c */ /* 0x000fe20003fa6270 */
[--C-:B------:R-:W-:Y:S01]  /*22c0*/  @!P0 IMAD.IADD R58, R58, 0x1, -R3.reuse ;  /* 0x000000013a3a8824 */ /* 0x100fe200078e0a03 */
[----:B------:R-:W-:Y:S01]  /*22d0*/  ISETP.NE.AND P0, PT, R17, RZ, PT ;  /* 0x000000ff1100720c */ /* 0x000fe20003f05270 */
[--C-:B------:R-:W-:Y:S01]  /*22e0*/  @!P6 IMAD.IADD R56, R56, 0x1, -R3.reuse ;  /* 0x000000013838e824 */ /* 0x100fe200078e0a03 */
[----:B------:R-:W-:Y:S01]  /*22f0*/  ISETP.GE.AND P6, PT, R49, RZ, PT ;  /* 0x000000ff3100720c */ /* 0x000fe20003fc6270 */
[--C-:B------:R-:W-:Y:S01]  /*2300*/  @!P3 IMAD.IADD R54, R54, 0x1, -R3.reuse ;  /* 0x000000013636b824 */ /* 0x100fe200078e0a03 */
[----:B------:R-:W-:Y:S01]  /*2310*/  ISETP.GE.AND P3, PT, R33, RZ, PT ;  /* 0x000000ff2100720c */ /* 0x000fe20003f66270 */
[----:B------:R-:W-:Y:S01]  /*2320*/  @!P2 IMAD.IADD R60, R60, 0x1, -R3 ;  /* 0x000000013c3ca824 */ /* 0x000fe200078e0a03 */
[----:B------:R-:W-:Y:S01]  /*2330*/  ISETP.GE.AND P2, PT, R47, RZ, PT ;  /* 0x000000ff2f00720c */ /* 0x000fe20003f46270 */
[----:B------:R-:W-:Y:S01]  /*2340*/  IMAD R7, R7, UR4, RZ ;  /* 0x0000000407077c24 */ /* 0x000fe2000f8e02ff */
[C---:B------:R-:W-:Y:S01]  /*2350*/  SEL R5, R8.reuse, R5, !P0 ;  /* 0x0000000508057207 */ /* 0x040fe20004000000 */
[----:B------:R-:W-:Y:S01]  /*2360*/  @!P1 IMAD.MOV R50, RZ, RZ, -R50 ;  /* 0x000000ffff329224 */ /* 0x000fe200078e0a32 */
[C---:B------:R-:W-:Y:S01]  /*2370*/  SEL R11, R8.reuse, R11, !P0 ;  /* 0x0000000b080b7207 */ /* 0x040fe20004000000 */
[----:B------:R-:W-:Y:S01]  /*2380*/  ULDC UR4, c[0x0][0x240] ;  /* 0x0000900000047ab9 */ /* 0x000fe20000000800 */
[----:B------:R-:W-:Y:S01]  /*2390*/  LEA R158, P1, R7, UR6, 0x1 ;  /* 0x00000006079e7c11 */ /* 0x000fe2000f8208ff */
[----:B------:R-:W-:Y:S01]  /*23a0*/  IMAD R5, R5, UR4, RZ ;  /* 0x0000000405057c24 */ /* 0x000fe2000f8e02ff */
[C---:B------:R-:W-:Y:S01]  /*23b0*/  SEL R10, R8.reuse, R10, !P0 ;  /* 0x0000000a080a7207 */ /* 0x040fe20004000000 */
[----:B------:R-:W-:Y:S01]  /*23c0*/  IMAD R11, R11, UR4, RZ ;  /* 0x000000040b0b7c24 */ /* 0x000fe2000f8e02ff */
[C---:B------:R-:W-:Y:S01]  /*23d0*/  SEL R12, R8.reuse, R12, !P0 ;  /* 0x0000000c080c7207 */ /* 0x040fe20004000000 */
[----:B------:R-:W-:Y:S01]  /*23e0*/  @!P4 IMAD.MOV R52, RZ, RZ, -R52 ;  /* 0x000000ffff34c224 */ /* 0x000fe200078e0a34 */
[C---:B------:R-:W-:Y:S01]  /*23f0*/  SEL R14, R8.reuse, R14, !P0 ;  /* 0x0000000e080e7207 */ /* 0x040fe20004000000 */
[----:B------:R-:W-:Y:S01]  /*2400*/  @!P3 IMAD.MOV R54, RZ, RZ, -R54 ;  /* 0x000000ffff36b224 */ /* 0x000fe200078e0a36 */
[----:B------:R-:W-:Y:S01]  /*2410*/  LEA.HI.X.SX32 R159, R7, UR7, 0x1, P1 ;  /* 0x00000007079f7c11 */ /* 0x000fe200088f0eff */
[----:B------:R-:W-:Y:S01]  /*2420*/  ULDC.64 UR6, c[0x0][0x218] ;  /* 0x0000860000067ab9 */ /* 0x000fe20000000a00 */
[----:B------:R-:W-:Y:S01]  /*2430*/  @!P2 IMAD.MOV R56, RZ, RZ, -R56 ;  /* 0x000000ffff38a224 */ /* 0x000fe200078e0a38 */
[----:B------:R-:W-:Y:S01]  /*2440*/  LEA R7, P4, R5, UR6, 0x1 ;  /* 0x0000000605077c11 */ /* 0x000fe2000f8808ff */
[----:B------:R-:W-:Y:S01]  /*2450*/  @!P6 IMAD.MOV R58, RZ, RZ, -R58 ;  /* 0x000000ffff3ae224 */ /* 0x000fe200078e0a3a */
[----:B------:R-:W-:Y:S01]  /*2460*/  SEL R16, R8, R16, !P0 ;  /* 0x0000001008107207 */ /* 0x000fe20004000000 */
[----:B------:R-:W-:Y:S01]  /*2470*/  IMAD R10, R10, UR4, RZ ;  /* 0x000000040a0a7c24 */ /* 0x000fe2000f8e02ff */
[----:B------:R-:W-:Y:S01]  /*2480*/  LEA R3, P3, R11, UR6, 0x1 ;  /* 0x000000060b037c11 */ /* 0x000fe2000f8608ff */
[----:B------:R-:W-:Y:S01]  /*2490*/  @!P5 IMAD.MOV R60, RZ, RZ, -R60 ;  /* 0x000000ffff3cd224 */ /* 0x000fe200078e0a3c */
[----:B------:R-:W-:Y:S01]  /*24a0*/  SEL R18, R8, R18, !P0 ;  /* 0x0000001208127207 */ /* 0x000fe20004000000 */
[----:B------:R-:W-:Y:S01]  /*24b0*/  IMAD R12, R12, UR4, RZ ;  /* 0x000000040c0c7c24 */ /* 0x000fe2000f8e02ff */
[----:B------:R-:W-:Y:S01]  /*24c0*/  SEL R20, R8, R20, !P0 ;  /* 0x0000001408147207 */ /* 0x000fe20004000000 */
[----:B------:R-:W-:Y:S01]  /*24d0*/  IMAD R14, R14, UR4, RZ ;  /* 0x000000040e0e7c24 */ /* 0x000fe2000f8e02ff */
[C---:B------:R-:W-:Y:S01]  /*24e0*/  SEL R22, R8.reuse, R22, !P0 ;  /* 0x0000001608167207 */ /* 0x040fe20004000000 */
[----:B------:R0:W-:Y:S01]  /*24f0*/  STL [R1+0x78], R7 ;  /* 0x0000780701007387 */ /* 0x0001e20000100800 */
[----:B------:R-:W-:Y:S01]  /*2500*/  SEL R13, R8, R13, !P0 ;  /* 0x0000000d080d7207 */ /* 0x000fe20004000000 */
[----:B------:R-:W-:Y:S01]  /*2510*/  IMAD R16, R16, UR4, RZ ;  /* 0x0000000410107c24 */ /* 0x000fe2000f8e02ff */
[C---:B------:R-:W-:Y:S01]  /*2520*/  SEL R15, R8.reuse, R15, !P0 ;  /* 0x0000000f080f7207 */ /* 0x040fe20004000000 */
[----:B------:R1:W-:Y:S01]  /*2530*/  STL [R1+0x70], R3 ;  /* 0x0000700301007387 */ /* 0x0003e20000100800 */
[----:B------:R-:W-:Y:S01]  /*2540*/  SEL R24, R8, R24, !P0 ;  /* 0x0000001808187207 */ /* 0x000fe20004000000 */
[----:B------:R-:W-:Y:S01]  /*2550*/  IMAD R18, R18, UR4, RZ ;  /* 0x0000000412127c24 */ /* 0x000fe2000f8e02ff */
[----:B------:R-:W-:Y:S01]  /*2560*/  SEL R26, R8, R26, !P0 ;  /* 0x0000001a081a7207 */ /* 0x000fe20004000000 */
[----:B------:R-:W-:Y:S01]  /*2570*/  IMAD R20, R20, UR4, RZ ;  /* 0x0000000414147c24 */ /* 0x000fe2000f8e02ff */
[----:B------:R-:W-:Y:S01]  /*2580*/  SEL R19, R8, R19, !P0 ;  /* 0x0000001308137207 */ /* 0x000fe20004000000 */
[----:B------:R-:W-:Y:S01]  /*2590*/  IMAD R22, R22, UR4, RZ ;  /* 0x0000000416167c24 */ /* 0x000fe2000f8e02ff */
[C---:B------:R-:W-:Y:S01]  /*25a0*/  SEL R9, R8.reuse, R9, !P0 ;  /* 0x0000000908097207 */ /* 0x040fe20004000000 */
[----:B------:R-:W-:Y:S01]  /*25b0*/  IMAD R15, R15, UR4, RZ ;  /* 0x000000040f0f7c24 */ /* 0x000fe2000f8e02ff */
[C---:B------:R-:W-:Y:S01]  /*25c0*/  SEL R28, R8.reuse, R28, !P0 ;  /* 0x0000001c081c7207 */ /* 0x040fe20004000000 */
[----:B------:R-:W-:Y:S01]  /*25d0*/  IMAD R13, R13, UR4, RZ ;  /* 0x000000040d0d7c24 */ /* 0x000fe2000f8e02ff */
[----:B------:R-:W-:Y:S01]  /*25e0*/  SEL R30, R8, R30, !P0 ;  /* 0x0000001e081e7207 */ /* 0x000fe20004000000 */
[----:B------:R-:W-:Y:S01]  /*25f0*/  IMAD R24, R24, UR4, RZ ;  /* 0x0000000418187c24 */ /* 0x000fe2000f8e02ff */
[----:B------:R-:W-:Y:S01]  /*2600*/  SEL R32, R8, R32, !P0 ;  /* 0x0000002008207207 */ /* 0x000fe20004000000 */
[----:B------:R-:W-:Y:S01]  /*2610*/  IMAD R26, R26, UR4, RZ ;  /* 0x000000041a1a7c24 */ /* 0x000fe2000f8e02ff */
[C---:B------:R-:W-:Y:S01]  /*2620*/  SEL R34, R8.reuse, R34, !P0 ;  /* 0x0000002208227207 */ /* 0x040fe20004000000 */
[----:B------:R-:W-:Y:S01]  /*2630*/  IMAD R19, R19, UR4, RZ ;  /* 0x0000000413137c24 */ /* 0x000fe2000f8e02ff */
[----:B------:R-:W-:Y:S01]  /*2640*/  SEL R36, R8, R36, !P0 ;  /* 0x0000002408247207 */ /* 0x000fe20004000000 */
[----:B------:R-:W-:Y:S01]  /*2650*/  IMAD R32, R32, UR4, RZ ;  /* 0x0000000420207c24 */ /* 0x000fe2000f8e02ff */
[C---:B------:R-:W-:Y:S01]  /*2660*/  SEL R38, R8.reuse, R38, !P0 ;  /* 0x0000002608267207 */ /* 0x040fe20004000000 */
[----:B------:R-:W-:Y:S01]  /*2670*/  IMAD R9, R9, UR4, RZ ;  /* 0x0000000409097c24 */ /* 0x000fe2000f8e02ff */
[----:B------:R-:W-:Y:S01]  /*2680*/  SEL R40, R8, R40, !P0 ;  /* 0x0000002808287207 */ /* 0x000fe20004000000 */
        /* <DEDUP_REMOVED lines=19> */
[----:B------:R-:W-:Y:S01]  /*27c0*/  LEA R17, P2, R10, UR6, 0x1 ;  /* 0x000000060a117c11 */ /* 0x000fe2000f8408ff */
[----:B------:R-:W-:Y:S01]  /*27d0*/  IMAD R50, R50, UR4, RZ ;  /* 0x0000000432327c24 */ /* 0x000fe2000f8e02ff */
[----:B------:R-:W-:Y:S01]  /*27e0*/  SEL R8, R8, R60, !P0 ;  /* 0x0000003c08087207 */ /* 0x000fe20004000000 */
[----:B------:R-:W-:Y:S01]  /*27f0*/  IMAD R52, R52, UR4, RZ ;  /* 0x0000000434347c24 */ /* 0x000fe2000f8e02ff */
[----:B0-----:R-:W-:Y:S01]  /*2800*/  LEA R7, P1, R12, UR6, 0x1 ;  /* 0x000000060c077c11 */ /* 0x001fe2000f8208ff */
[----:B------:R0:W-:Y:S01]  /*2810*/  STL [R1+0x68], R17 ;  /* 0x0000681101007387 */ /* 0x0001e20000100800 */
[----:B-1----:R-:W-:Y:S01]  /*2820*/  LEA R3, P0, R14, UR6, 0x1 ;  /* 0x000000060e037c11 */ /* 0x002fe2000f8008ff */
[----:B------:R-:W-:Y:S01]  /*2830*/  IMAD R8, R8, UR4, RZ ;  /* 0x0000000408087c24 */ /* 0x000fe2000f8e02ff */
[----:B------:R-:W-:Y:S01]  /*2840*/  CS2R R60, SRZ ;  /* 0x00000000003c7805 */ /* 0x000fe2000001ff00 */
[----:B------:R1:W-:Y:S01]  /*2850*/  STL [R1+0x60], R7 ;  /* 0x0000600701007387 */ /* 0x0003e20000100800 */
[----:B------:R-:W-:-:S02]  /*2860*/  IMAD R54, R54, UR4, RZ ;  /* 0x0000000436367c24 */ /* 0x000fc4000f8e02ff */
[----:B------:R-:W-:Y:S01]  /*2870*/  IMAD R56, R56, UR4, RZ ;  /* 0x0000000438387c24 */ /* 0x000fe2000f8e02ff */
[----:B------:R2:W-:Y:S01]  /*2880*/  STL [R1+0x58], R3 ;  /* 0x0000580301007387 */ /* 0x0005e20000100800 */
[----:B------:R-:W-:Y:S01]  /*2890*/  IMAD R58, R58, UR4, RZ ;  /* 0x000000043a3a7c24 */ /* 0x000fe2000f8e02ff */
[----:B0-----:R-:W-:Y:S01]  /*28a0*/  LEA R17, P6, R16, UR6, 0x1 ;  /* 0x0000000610117c11 */ /* 0x001fe2000f8c08ff */
[----:B------:R-:W-:Y:S01]  /*28b0*/  UMOV UR4, URZ ;  /* 0x0000003f00047c82 */ /* 0x000fe20008000000 */
[----:B-1----:R-:W-:-:S03]  /*28c0*/  LEA R7, P5, R18, UR6, 0x1 ;  /* 0x0000000612077c11 */ /* 0x002fc6000f8a08ff */
[----:B------:R-:W-:Y:S01]  /*28d0*/  STL [R1+0x50], R17 ;  /* 0x0000501101007387 */ /* 0x000fe20000100800 */
[----:B--2---:R-:W-:-:S03]  /*28e0*/  LEA.HI.X.SX32 R3, R5, UR7, 0x1, P4 ;  /* 0x0000000705037c11 */ /* 0x004fc6000a0f0eff */
[----:B------:R0:W-:Y:S01]  /*28f0*/  STL [R1+0x48], R7 ;  /* 0x0000480701007387 */ /* 0x0001e20000100800 */
[----:B------:R-:W-:-:S03]  /*2900*/  LEA R5, P4, R20, UR6, 0x1 ;  /* 0x0000000614057c11 */ /* 0x000fc6000f8808ff */
[----:B------:R1:W-:Y:S04]  /*2910*/  STL [R1+0x74], R3 ;  /* 0x0000740301007387 */ /* 0x0003e80000100800 */
[----:B------:R2:W-:Y:S01]  /*2920*/  STL [R1+0x40], R5 ;  /* 0x0000400501007387 */ /* 0x0005e20000100800 */
[----:B0-----:R-:W-:Y:S02]  /*2930*/  LEA.HI.X.SX32 R7, R11, UR7, 0x1, P3 ;  /* 0x000000070b077c11 */ /* 0x001fe400098f0eff */
[----:B-1----:R-:W-:-:S03]  /*2940*/  LEA R3, P3, R22, UR6, 0x1 ;  /* 0x0000000616037c11 */ /* 0x002fc6000f8608ff */
[----:B------:R-:W-:Y:S01]  /*2950*/  STL [R1+0x6c], R7 ;  /* 0x00006c0701007387 */ /* 0x000fe20000100800 */
[----:B--2---:R-:W-:-:S03]  /*2960*/  LEA.HI.X.SX32 R5, R10, UR7, 0x1, P2 ;  /* 0x000000070a057c11 */ /* 0x004fc600090f0eff */
[----:B------:R0:W-:Y:S01]  /*2970*/  STL [R1+0x28], R3 ;  /* 0x0000280301007387 */ /* 0x0001e20000100800 */
[C---:B------:R-:W-:Y:S02]  /*2980*/  LEA R251, P2, R13.reuse, UR6, 0x1 ;  /* 0x000000060dfb7c11 */ /* 0x040fe4000f8408ff */
[----:B------:R-:W-:Y:S01]  /*2990*/  LEA.HI.X.SX32 R252, R22, UR7, 0x1, P3 ;  /* 0x0000000716fc7c11 */ /* 0x000fe200098f0eff */
[----:B------:R1:W-:Y:S01]  /*29a0*/  STL [R1+0x64], R5 ;  /* 0x0000640501007387 */ /* 0x0003e20000100800 */
[----:B------:R-:W-:Y:S02]  /*29b0*/  LEA.HI.X.SX32 R250, R13, UR7, 0x1, P2 ;  /* 0x000000070dfa7c11 */ /* 0x000fe400090f0eff */
[----:B------:R-:W-:Y:S02]  /*29c0*/  LEA R219, P3, R28, UR6, 0x1 ;  /* 0x000000061cdb7c11 */ /* 0x000fe4000f8608ff */
[----:B------:R-:W-:Y:S02]  /*29d0*/  LEA R215, P2, R30, UR6, 0x1 ;  /* 0x000000061ed77c11 */ /* 0x000fe4000f8408ff */
[----:B0-----:R-:W-:-:S02]  /*29e0*/  LEA.HI.X.SX32 R3, R12, UR7, 0x1, P1 ;  /* 0x000000070c037c11 */ /* 0x001fc400088f0eff */
[C---:B------:R-:W-:Y:S02]  /*29f0*/  LEA R249, P1, R15.reuse, UR6, 0x1 ;  /* 0x000000060ff97c11 */ /* 0x040fe4000f8208ff */
[----:B-1----:R-:W-:Y:S01]  /*2a00*/  LEA.HI.X.SX32 R5, R14, UR7, 0x1, P0 ;  /* 0x000000070e057c11 */ /* 0x002fe200080f0eff */
[----:B------:R0:W-:Y:S01]  /*2a10*/  STL [R1+0x5c], R3 ;  /* 0x00005c0301007387 */ /* 0x0001e20000100800 */
[----:B------:R-:W-:Y:S02]  /*2a20*/  LEA.HI.X.SX32 R248, R15, UR7, 0x1, P1 ;  /* 0x000000070ff87c11 */ /* 0x000fe400088f0eff */
[----:B------:R-:W-:Y:S01]  /*2a30*/  LEA R211, P1, R32, UR6, 0x1 ;  /* 0x0000000620d37c11 */ /* 0x000fe2000f8208ff */
[----:B------:R1:W-:Y:S01]  /*2a40*/  STL [R1+0x54], R5 ;  /* 0x0000540501007387 */ /* 0x0003e20000100800 */
[----:B------:R-:W-:Y:S02]  /*2a50*/  LEA R247, P0, R24, UR6, 0x1 ;  /* 0x0000000618f77c11 */ /* 0x000fe4000f8008ff */
[----:B------:R-:W-:-:S02]  /*2a60*/  LEA.HI.X.SX32 R209, R32, UR7, 0x1, P1 ;  /* 0x0000000720d17c11 */ /* 0x000fc400088f0eff */
[----:B------:R-:W-:Y:S02]  /*2a70*/  CS2R R32, SRZ ;  /* 0x0000000000207805 */ /* 0x000fe4000001ff00 */
[----:B------:R-:W-:Y:S02]  /*2a80*/  LEA R181, P1, R46, UR6, 0x1 ;  /* 0x000000062eb57c11 */ /* 0x000fe4000f8208ff */
[----:B0-----:R-:W-:Y:S02]  /*2a90*/  LEA.HI.X.SX32 R3, R16, UR7, 0x1, P6 ;  /* 0x0000000710037c11 */ /* 0x001fe4000b0f0eff */
[----:B------:R-:W-:Y:S02]  /*2aa0*/  LEA.HI.X.SX32 R179, R46, UR7, 0x1, P1 ;  /* 0x000000072eb37c11 */ /* 0x000fe400088f0eff */
[----:B------:R-:W-:Y:S02]  /*2ab0*/  CS2R R46, SRZ ;  /* 0x00000000002e7805 */ /* 0x000fe4000001ff00 */
[----:B------:R-:W-:Y:S01]  /*2ac0*/  LEA R163, P1, R8, UR6, 0x1 ;  /* 0x0000000608a37c11 */ /* 0x000fe2000f8208ff */
[----:B------:R0:W-:Y:S01]  /*2ad0*/  STL [R1+0x4c], R3 ;  /* 0x00004c0301007387 */ /* 0x0001e20000100800 */
[----:B-1----:R-:W-:-:S02]  /*2ae0*/  LEA.HI.X.SX32 R5, R18, UR7, 0x1, P5 ;  /* 0x0000000712057c11 */ /* 0x002fc4000a8f0eff */
[----:B------:R-:W-:Y:S02]  /*2af0*/  LEA.HI.X.SX32 R162, R8, UR7, 0x1, P1 ;  /* 0x0000000708a27c11 */ /* 0x000fe400088f0eff */
[----:B------:R-:W1:Y:S01]  /*2b00*/  LDC R8, c[0x0][0x23c] ;  /* 0x00008f00ff087b82 */ /* 0x000e620000000800 */
[----:B------:R2:W-:Y:S01]  /*2b10*/  STL [R1+0x44], R5 ;  /* 0x0000440501007387 */ /* 0x0005e20000100800 */
[----:B------:R-:W-:Y:S02]  /*2b20*/  LEA R245, P6, R26, UR6, 0x1 ;  /* 0x000000061af57c11 */ /* 0x000fe4000f8c08ff */
[----:B------:R-:W-:Y:S02]  /*2b30*/  LEA R243, P5, R19, UR6, 0x1 ;  /* 0x0000000613f37c11 */ /* 0x000fe4000f8a08ff */
[----:B0-----:R-:W-:Y:S02]  /*2b40*/  LEA.HI.X.SX32 R3, R20, UR7, 0x1, P4 ;  /* 0x0000000714037c11 */ /* 0x001fe4000a0f0eff */
[----:B------:R-:W-:-:S02]  /*2b50*/  LEA R223, P4, R9, UR6, 0x1 ;  /* 0x0000000609df7c11 */ /* 0x000fc4000f8808ff */
[----:B------:R-:W-:Y:S01]  /*2b60*/  LEA.HI.X.SX32 R246, R24, UR7, 0x1, P0 ;  /* 0x0000000718f67c11 */ /* 0x000fe200080f0eff */
[----:B------:R1:W-:Y:S01]  /*2b70*/  STL [R1+0x2c], R3 ;  /* 0x00002c0301007387 */ /* 0x0003e20000100800 */
[----:B--2---:R-:W-:Y:S02]  /*2b80*/  LOP3.LUT R5, R152, 0x3f, RZ, 0xc0, !PT ;  /* 0x0000003f98057812 */ /* 0x004fe400078ec0ff */
[----:B------:R-:W-:Y:S02]  /*2b90*/  CS2R R24, SRZ ;  /* 0x0000000000187805 */ /* 0x000fe4000001ff00 */
[----:B------:R-:W-:Y:S02]  /*2ba0*/  LEA.HI.X.SX32 R244, R26, UR7, 0x1, P6 ;  /* 0x000000071af47c11 */ /* 0x000fe4000b0f0eff */
[----:B------:R-:W-:Y:S02]  /*2bb0*/  CS2R R26, SRZ ;  /* 0x00000000001a7805 */ /* 0x000fe4000001ff00 */
[----:B------:R-:W-:Y:S01]  /*2bc0*/  LEA.HI.X.SX32 R242, R19, UR7, 0x1, P5 ;  /* 0x0000000713f27c11 */ /* 0x000fe2000a8f0eff */
[----:B------:R-:W-:Y:S01]  /*2bd0*/  IMAD R6, R6, 0x40, R5 ;  /* 0x0000004006067824 */ /* 0x000fe200078e0205 */
[----:B------:R-:W-:-:S02]  /*2be0*/  LEA.HI.X.SX32 R221, R9, UR7, 0x1, P4 ;  /* 0x0000000709dd7c11 */ /* 0x000fc4000a0f0eff */
[----:B------:R-:W-:Y:S01]  /*2bf0*/  LEA.HI.X.SX32 R217, R28, UR7, 0x1, P3 ;  /* 0x000000071cd97c11 */ /* 0x000fe200098f0eff */
[----:B------:R-:W-:Y:S01]  /*2c00*/  IMAD.SHL.U32 R6, R6, 0x2, RZ ;  /* 0x0000000206067824 */ /* 0x000fe200078e00ff */
[----:B------:R-:W-:Y:S02]  /*2c10*/  LEA.HI.X.SX32 R213, R30, UR7, 0x1, P2 ;  /* 0x000000071ed57c11 */ /* 0x000fe400090f0eff */
[----:B------:R-:W-:Y:S02]  /*2c20*/  CS2R R28, SRZ ;  /* 0x00000000001c7805 */ /* 0x000fe4000001ff00 */
[----:B------:R-:W-:Y:S01]  /*2c30*/  LEA R207, P0, R34, UR6, 0x1 ;  /* 0x0000000622cf7c11 */ /* 0x000fe2000f8008ff */
[----:B-1----:R-:W-:Y:S01]  /*2c40*/  IMAD R3, R5, R8, RZ ;  /* 0x0000000805037224 */ /* 0x002fe200078e02ff */
[----:B------:R-:W-:Y:S02]  /*2c50*/  LEA R203, P6, R36, UR6, 0x1 ;  /* 0x0000000624cb7c11 */ /* 0x000fe4000f8c08ff */
[----:B------:R-:W-:-:S02]  /*2c60*/  CS2R R30, SRZ ;  /* 0x00000000001e7805 */ /* 0x000fc4000001ff00 */
[----:B------:R-:W-:Y:S01]  /*2c70*/  LEA R199, P5, R38, UR6, 0x1 ;  /* 0x0000000626c77c11 */ /* 0x000fe2000f8a08ff */
[----:B------:R-:W-:Y:S01]  /*2c80*/  IMAD.U32 R3, RZ, RZ, UR8 ;  /* 0x00000008ff037e24 */ /* 0x000fe2000f8e00ff */
[----:B------:R-:W-:Y:S02]  /*2c90*/  LEA R195, P4, R40, UR6, 0x1 ;  /* 0x0000000628c37c11 */ /* 0x000fe4000f8808ff */
[----:B------:R-:W-:Y:S02]  /*2ca0*/  LEA R191, P3, R42, UR6, 0x1 ;  /* 0x000000062abf7c11 */ /* 0x000fe4000f8608ff */
[----:B------:R-:W-:Y:S02]  /*2cb0*/  LEA R185, P2, R44, UR6, 0x1 ;  /* 0x000000062cb97c11 */ /* 0x000fe4000f8408ff */
[----:B------:R-:W-:Y:S02]  /*2cc0*/  LEA.HI.X.SX32 R205, R34, UR7, 0x1, P0 ;  /* 0x0000000722cd7c11 */ /* 0x000fe400080f0eff */
[----:B------:R-:W-:-:S02]  /*2cd0*/  CS2R R34, SRZ ;  /* 0x0000000000227805 */ /* 0x000fc4000001ff00 */
[----:B------:R-:W-:Y:S02]  /*2ce0*/  LEA.HI.X.SX32 R201, R36, UR7, 0x1, P6 ;  /* 0x0000000724c97c11 */ /* 0x000fe4000b0f0eff */
[----:B------:R-:W-:Y:S02]  /*2cf0*/  CS2R R36, SRZ ;  /* 0x0000000000247805 */ /* 0x000fe4000001ff00 */
[----:B------:R-:W-:Y:S02]  /*2d00*/  LEA.HI.X.SX32 R197, R38, UR7, 0x1, P5 ;  /* 0x0000000726c57c11 */ /* 0x000fe4000a8f0eff */
[----:B------:R-:W-:Y:S02]  /*2d10*/  CS2R R38, SRZ ;  /* 0x0000000000267805 */ /* 0x000fe4000001ff00 */
[----:B------:R-:W-:Y:S02]  /*2d20*/  LEA.HI.X.SX32 R193, R40, UR7, 0x1, P4 ;  /* 0x0000000728c17c11 */ /* 0x000fe4000a0f0eff */
[----:B------:R-:W-:-:S02]  /*2d30*/  CS2R R40, SRZ ;  /* 0x0000000000287805 */ /* 0x000fc4000001ff00 */
[----:B------:R-:W-:Y:S02]  /*2d40*/  LEA.HI.X.SX32 R189, R42, UR7, 0x1, P3 ;  /* 0x000000072abd7c11 */ /* 0x000fe400098f0eff */
[----:B------:R-:W-:Y:S02]  /*2d50*/  CS2R R42, SRZ ;  /* 0x00000000002a7805 */ /* 0x000fe4000001ff00 */
[----:B------:R-:W-:Y:S02]  /*2d60*/  LEA.HI.X.SX32 R183, R44, UR7, 0x1, P2 ;  /* 0x000000072cb77c11 */ /* 0x000fe400090f0eff */
[----:B------:R-:W-:Y:S02]  /*2d70*/  CS2R R44, SRZ ;  /* 0x00000000002c7805 */ /* 0x000fe4000001ff00 */
[----:B------:R-:W-:Y:S02]  /*2d80*/  LEA R177, P0, R48, UR6, 0x1 ;  /* 0x0000000630b17c11 */ /* 0x000fe4000f8008ff */
[----:B------:R-:W-:-:S02]  /*2d90*/  LEA R172, P6, R50, UR6, 0x1 ;  /* 0x0000000632ac7c11 */ /* 0x000fc4000f8c08ff */
[----:B------:R-:W-:Y:S02]  /*2da0*/  LEA R170, P5, R52, UR6, 0x1 ;  /* 0x0000000634aa7c11 */ /* 0x000fe4000f8a08ff */
[----:B------:R-:W-:Y:S02]  /*2db0*/  LEA R168, P4, R54, UR6, 0x1 ;  /* 0x0000000636a87c11 */ /* 0x000fe4000f8808ff */
[----:B------:R-:W-:Y:S02]  /*2dc0*/  LEA R166, P3, R56, UR6, 0x1 ;  /* 0x0000000638a67c11 */ /* 0x000fe4000f8608ff */
[----:B------:R-:W-:Y:S01]  /*2dd0*/  LEA R164, P2, R58, UR6, 0x1 ;  /* 0x000000063aa47c11 */ /* 0x000fe2000f8408ff */
[----:B------:R-:W-:Y:S01]  /*2de0*/  UIADD3 UR6, UP0, UR10, 0x2, URZ ;  /* 0x000000020a067890 */ /* 0x000fe2000ff1e03f */
        /* <DEDUP_REMOVED lines=10> */
[----:B------:R-:W-:Y:S01]  /*2e90*/  LEA.HI.X.SX32 R165, R58, UR7, 0x1, P2 ;  /* 0x000000073aa57c11 */ /* 0x000fe200090f0eff */
[----:B------:R-:W-:Y:S01]  /*2ea0*/  UIADD3.X UR7, UR4, 0x40000040, URZ, UP0, !UPT ;  /* 0x4000004004077890 */ /* 0x000fe200087fe43f */
[C---:B------:R-:W-:Y:S02]  /*2eb0*/  LOP3.LUT R8, R6.reuse, 0x10, RZ, 0x3c, !PT ;  /* 0x0000001006087812 */ /* 0x040fe400078e3cff */
[----:B------:R-:W-:Y:S02]  /*2ec0*/  CS2R R58, SRZ ;  /* 0x00000000003a7805 */ /* 0x000fe4000001ff00 */
[C---:B------:R-:W-:Y:S01]  /*2ed0*/  LOP3.LUT R7, R6.reuse, 0x20, RZ, 0x3c, !PT ;  /* 0x0000002006077812 */ /* 0x040fe200078e3cff */
[----:B------:R-:W-:Y:S01]  /*2ee0*/  UIADD3.64 UR22, UR6, 0x2, URZ ;  /* 0x0000000206167897 */ /* 0x000fe2000fffe03f */
[C---:B------:R-:W-:Y:S01]  /*2ef0*/  LOP3.LUT R9, R6.reuse, 0x30, RZ, 0x3c, !PT ;  /* 0x0000003006097812 */ /* 0x040fe200078e3cff */
[----:B------:R-:W-:Y:S01]  /*2f00*/  UIADD3.64 UR18, UR6, 0x4, URZ ;  /* 0x0000000406127897 */ /* 0x000fe2000fffe03f */
[----:B------:R-:W-:-:S02]  /*2f10*/  LOP3.LUT R8, R6, 0x40, RZ, 0x3c, !PT ;  /* 0x0000004006087812 */ /* 0x000fc400078e3cff */
[C---:B------:R-:W-:Y:S02]  /*2f20*/  LOP3.LUT R7, R6.reuse, 0x50, RZ, 0x3c, !PT ;  /* 0x0000005006077812 */ /* 0x040fe400078e3cff */
[C---:B------:R-:W-:Y:S02]  /*2f30*/  LOP3.LUT R9, R6.reuse, 0x60, RZ, 0x3c, !PT ;  /* 0x0000006006097812 */ /* 0x040fe400078e3cff */
[----:B------:R-:W-:Y:S02]  /*2f40*/  LOP3.LUT R8, R6, 0x70, RZ, 0x3c, !PT ;  /* 0x0000007006087812 */ /* 0x000fe400078e3cff */
[----:B------:R-:W-:-:S07]  /*2f50*/  LOP3.LUT R7, R2, 0x40, RZ, 0x3c, !PT ;  /* 0x0000004002077812 */ /* 0x000fce00078e3cff */
.L_x_1:
[----:B------:R-:W0:Y:S01]  /*2f60*/  LDC R12, c[0x0][0x238] ;  /* 0x00008e00ff0c7b82 */ /* 0x000e220000000800 */
[C---:B------:R-:W-:Y:S01]  /*2f70*/  ISETP.GT.AND P2, PT, R3.reuse, 0x4, PT ;  /* 0x000000040300780c */ /* 0x040fe20003f44270 */
[----:B------:R-:W-:Y:S01]  /*2f80*/  STL [R1+0x88], R2 ;  /* 0x0000880201007387 */ /* 0x000fe20000100800 */
[C---:B------:R-:W-:Y:S02]  /*2f90*/  ISETP.GT.AND P3, PT, R3.reuse, 0x5, PT ;  /* 0x000000050300780c */ /* 0x040fe40003f64270 */
[----:B------:R-:W-:Y:S01]  /*2fa0*/  PRMT R154, RZ, 0x7610, R154 ;  /* 0x00007610ff9a7816 */ /* 0x000fe2000000009a */
[----:B------:R-:W-:Y:S01]  /*2fb0*/  STL [R1+0x84], R4 ;  /* 0x0000840401007387 */ /* 0x000fe20000100800 */
[C---:B------:R-:W-:Y:S01]  /*2fc0*/  ISETP.GT.AND P0, PT, R3.reuse, 0x2, PT ;  /* 0x000000020300780c */ /* 0x040fe20003f04270 */
[----:B------:R-:W1:Y:S01]  /*2fd0*/  LDC R14, c[0x0][0x238] ;  /* 0x00008e00ff0e7b82 */ /* 0x000e620000000800 */
[----:B------:R-:W-:Y:S01]  /*2fe0*/  PRMT R153, RZ, 0x7610, R153 ;  /* 0x00007610ff997816 */ /* 0x000fe20000000099 */
[----:B-----5:R-:W-:Y:S01]  /*2ff0*/  STL [R1+0x80], R0 ;  /* 0x0000800001007387 */ /* 0x020fe20000100800 */
[----:B------:R-:W-:-:S02]  /*3000*/  ISETP.GT.AND P1, PT, R3, 0x3, PT ;  /* 0x000000030300780c */ /* 0x000fc40003f24270 */
[----:B------:R-:W-:Y:S02]  /*3010*/  PRMT R204, RZ, 0x7610, R204 ;  /* 0x00007610ffcc7816 */ /* 0x000fe400000000cc */
[----:B------:R-:W-:Y:S01]  /*3020*/  PRMT R220, RZ, 0x7610, R220 ;  /* 0x00007610ffdc7816 */ /* 0x000fe200000000dc */
[----:B------:R-:W2:Y:S08]  /*3030*/  LDC R8, c[0x0][0x238] ;  /* 0x00008e00ff087b82 */ /* 0x000eb00000000800 */
[----:B------:R-:W3:Y:S01]  /*3040*/  LDC R10, c[0x0][0x238] ;  /* 0x00008e00ff0a7b82 */ /* 0x000ee20000000800 */
[----:B0-----:R-:W-:-:S04]  /*3050*/  IMAD.SHL.U32 R12, R12, 0x4, RZ ;  /* 0x000000040c0c7824 */ /* 0x001fc800078e00ff */
[----:B------:R-:W-:-:S03]  /*3060*/  IMAD.WIDE R12, R12, 0x2, R158 ;  /* 0x000000020c0c7825 */ /* 0x000fc600078e029e */
[----:B------:R-:W0:Y:S01]  /*3070*/  LDC R156, c[0x0][0x238] ;  /* 0x00008e00ff9c7b82 */ /* 0x000e220000000800 */
[----:B-1----:R-:W-:Y:S01]  /*3080*/  IMAD R14, R14, 0x5, RZ ;  /* 0x000000050e0e7824 */ /* 0x002fe200078e02ff */
[----:B------:R-:W4:Y:S03]  /*3090*/  @P2 LDG.E.U16 R154, desc[UR14][R12.64] ;  /* 0x0000000e0c9a2981 */ /* 0x000f26000c1e1500 */
[----:B------:R-:W-:-:S03]  /*30a0*/  IMAD.WIDE R14, R14, 0x2, R158 ;  /* 0x000000020e0e7825 */ /* 0x000fc600078e029e */
[----:B------:R-:W1:Y:S01]  /*30b0*/  LDC R155, c[0x0][0x238] ;  /* 0x00008e00ff9b7b82 */ /* 0x000e620000000800 */
[----:B--2---:R-:W-:Y:S01]  /*30c0*/  IMAD.SHL.U32 R8, R8, 0x2, RZ ;  /* 0x0000000208087824 */ /* 0x004fe200078e00ff */
[----:B------:R-:W2:Y:S01]  /*30d0*/  @P3 LDG.E.U16 R153, desc[UR14][R14.64] ;  /* 0x0000000e0e993981 */ /* 0x000ea2000c1e1500 */
[C---:B------:R-:W-:Y:S02]  /*30e0*/  ISETP.GT.AND P2, PT, R3.reuse, 0x6, PT ;  /* 0x000000060300780c */ /* 0x040fe40003f44270 */
[----:B------:R-:W-:Y:S01]  /*30f0*/  ISETP.GT.AND P3, PT, R3, 0x7, PT ;  /* 0x000000070300780c */ /* 0x000fe20003f64270 */
[----:B------:R-:W-:-:S04]  /*3100*/  IMAD.WIDE R8, R8, 0x2, R158 ;  /* 0x0000000208087825 */ /* 0x000fc800078e029e */
[----:B---3--:R-:W-:Y:S01]  /*3110*/  IMAD R10, R10, 0x3, RZ ;  /* 0x000000030a0a7824 */ /* 0x008fe200078e02ff */
[----:B------:R3:W4:Y:S03]  /*3120*/  @P0 LDG.E.U16 R204, desc[UR14][R8.64] ;  /* 0x0000000e08cc0981 */ /* 0x000726000c1e1500 */
[----:B------:R-:W-:Y:S01]  /*3130*/  IMAD.WIDE R10, R10, 0x2, R158 ;  /* 0x000000020a0a7825 */ /* 0x000fe200078e029e */
[----:B------:R-:W-:-:S03]  /*3140*/  PRMT R152, RZ, 0x7610, R152 ;  /* 0x00007610ff987816 */ /* 0x000fc60000000098 */
[----:B0-----:R-:W-:Y:S01]  /*3150*/  IMAD R156, R156, 0x6, RZ ;  /* 0x000000069c9c7824 */ /* 0x001fe200078e02ff */
[----:B------:R0:W4:Y:S01]  /*3160*/  @P1 LDG.E.U16 R220, desc[UR14][R10.64] ;  /* 0x0000000e0adc1981 */ /* 0x000122000c1e1500 */
[----:B------:R-:W-:Y:S01]  /*3170*/  PRMT R23, RZ, 0x7610, R23 ;  /* 0x00007610ff177816 */ /* 0x000fe20000000017 */
[----:B-1----:R-:W-:Y:S02]  /*3180*/  IMAD R155, R155, 0x7, RZ ;  /* 0x000000079b9b7824 */ /* 0x002fe400078e02ff */
[----:B---3--:R-:W-:-:S04]  /*3190*/  IMAD.WIDE R8, R156, 0x2, R158 ;  /* 0x000000029c087825 */ /* 0x008fc800078e029e */
[----:B0-----:R-:W-:Y:S01]  /*31a0*/  IMAD.WIDE R10, R155, 0x2, R158 ;  /* 0x000000029b0a7825 */ /* 0x001fe200078e029e */
[----:B------:R-:W3:Y:S04]  /*31b0*/  @P2 LDG.E.U16 R152, desc[UR14][R8.64] ;  /* 0x0000000e08982981 */ /* 0x000ee8000c1e1500 */
[----:B------:R-:W3:Y:S01]  /*31c0*/  @P3 LDG.E.U16 R23, desc[UR14][R10.64] ;  /* 0x0000000e0a173981 */ /* 0x000ee2000c1e1500 */
[C---:B------:R-:W-:Y:S02]  /*31d0*/  ISETP.GT.AND P1, PT, R3.reuse, 0xa, PT ;  /* 0x0000000a0300780c */ /* 0x040fe40003f24270 */
[----:B------:R-:W-:Y:S02]  /*31e0*/  PRMT R206, RZ, 0x7610, R206 ;  /* 0x00007610ffce7816 */ /* 0x000fe400000000ce */
[----:B------:R-:W-:-:S02]  /*31f0*/  ISETP.GT.AND P4, PT, R3, 0x8, PT ;  /* 0x000000080300780c */ /* 0x000fc40003f84270 */
[----:B------:R-:W-:Y:S02]  /*3200*/  PRMT R176, RZ, 0x7610, R176 ;  /* 0x00007610ffb07816 */ /* 0x000fe400000000b0 */
[----:B------:R-:W-:Y:S01]  /*3210*/  PRMT R20, RZ, 0x7610, R20 ;  /* 0x00007610ff147816 */ /* 0x000fe20000000014 */
[----:B--2---:R0:W-:Y:S04]  /*3220*/  STL [R1+0x38], R153 ;  /* 0x0000389901007387 */ /* 0x0041e80000100800 */
[----:B----4-:R1:W-:Y:S01]  /*3230*/  STL [R1+0x3c], R154 ;  /* 0x00003c9a01007387 */ /* 0x0103e20000100800 */
[----:B0-----:R-:W0:Y:S08]  /*3240*/  LDC R153, c[0x0][0x238] ;  /* 0x00008e00ff997b82 */ /* 0x001e300000000800 */
[----:B-1----:R-:W1:Y:S01]  /*3250*/  LDC R154, c[0x0][0x238] ;  /* 0x00008e00ff9a7b82 */ /* 0x002e620000000800 */
[----:B---3--:R2:W-:Y:S04]  /*3260*/  STL [R1+0x34], R152 ;  /* 0x0000349801007387 */ /* 0x0085e80000100800 */
[----:B------:R3:W-:Y:S03]  /*3270*/  STL [R1+0x30], R23 ;  /* 0x0000301701007387 */ /* 0x0007e60000100800 */
[----:B--2---:R-:W2:Y:S08]  /*3280*/  LDC R152, c[0x0][0x238] ;  /* 0x00008e00ff987b82 */ /* 0x004eb00000000800 */
[----:B---3--:R-:W3:Y:S02]  /*3290*/  LDC R23, c[0x0][0x238] ;  /* 0x00008e00ff177b82 */ /* 0x008ee40000000800 */
[----:B---3--:R-:W-:-:S04]  /*32a0*/  IMAD R23, R23, 0xb, RZ ;  /* 0x0000000b17177824 */ /* 0x008fc800078e02ff */
[----:B------:R-:W-:Y:S02]  /*32b0*/  IMAD.WIDE R10, R23, 0x2, R158 ;  /* 0x00000002170a7825 */ /* 0x000fe400078e029e */
[----:B------:R-:W3:Y:S02]  /*32c0*/  LDC R23, c[0x0][0x238] ;  /* 0x00008e00ff177b82 */ /* 0x000ee40000000800 */
[----:B--2---:R-:W-:-:S04]  /*32d0*/  IMAD R152, R152, 0xa, RZ ;  /* 0x0000000a98987824 */ /* 0x004fc800078e02ff */
[--C-:B------:R-:W-:Y:S02]  /*32e0*/  IMAD.WIDE R8, R152, 0x2, R158.reuse ;  /* 0x0000000298087825 */ /* 0x100fe400078e029e */
[----:B------:R-:W2:Y:S02]  /*32f0*/  LDC R152, c[0x0][0x238] ;  /* 0x00008e00ff987b82 */ /* 0x000ea40000000800 */
[----:B-1----:R-:W-:Y:S01]  /*3300*/  IMAD.SHL.U32 R154, R154, 0x8, RZ ;  /* 0x000000089a9a7824 */ /* 0x002fe200078e00ff */
[----:B------:R-:W4:Y:S01]  /*3310*/  @P1 LDG.E.U16 R206, desc[UR14][R8.64] ;  /* 0x0000000e08ce1981 */ /* 0x000f22000c1e1500 */
[----:B------:R-:W-:Y:S02]  /*3320*/  ISETP.GT.AND P1, PT, R3, 0xe, PT ;  /* 0x0000000e0300780c */ /* 0x000fe40003f24270 */
[----:B------:R-:W-:-:S05]  /*3330*/  IMAD.WIDE R12, R154, 0x2, R158 ;  /* 0x000000029a0c7825 */ /* 0x000fca00078e029e */
[----:B------:R1:W4:Y:S01]  /*3340*/  @P4 LDG.E.U16 R176, desc[UR14][R12.64] ;  /* 0x0000000e0cb04981 */ /* 0x000322000c1e1500 */
[----:B---3--:R-:W-:-:S04]  /*3350*/  IMAD R23, R23, 0xe, RZ ;  /* 0x0000000e17177824 */ /* 0x008fc800078e02ff */
[----:B-1----:R-:W-:-:S05]  /*3360*/  IMAD.WIDE R12, R23, 0x2, R158 ;  /* 0x00000002170c7825 */ /* 0x002fca00078e029e */
[----:B------:R-:W3:Y:S01]  /*3370*/  @P1 LDG.E.U16 R20, desc[UR14][R12.64] ;  /* 0x0000000e0c141981 */ /* 0x000ee2000c1e1500 */
[----:B0-----:R-:W-:-:S04]  /*3380*/  IMAD R153, R153, 0x9, RZ ;  /* 0x0000000999997824 */ /* 0x001fc800078e02ff */
[----:B------:R-:W-:Y:S02]  /*3390*/  IMAD.WIDE R14, R153, 0x2, R158 ;  /* 0x00000002990e7825 */ /* 0x000fe400078e029e */
[----:B------:R-:W0:Y:S01]  /*33a0*/  LDC R153, c[0x0][0x238] ;  /* 0x00008e00ff997b82 */ /* 0x000e220000000800 */
[C---:B------:R-:W-:Y:S02]  /*33b0*/  ISETP.GT.AND P0, PT, R3.reuse, 0xb, PT ;  /* 0x0000000b0300780c */ /* 0x040fe40003f04270 */
[C---:B------:R-:W-:Y:S02]  /*33c0*/  ISETP.GT.AND P2, PT, R3.reuse, 0xc, PT ;  /* 0x0000000c0300780c */ /* 0x040fe40003f44270 */
[C---:B------:R-:W-:Y:S02]  /*33d0*/  ISETP.GT.AND P3, PT, R3.reuse, 0xd, PT ;  /* 0x0000000d0300780c */ /* 0x040fe40003f64270 */
[----:B------:R-:W-:Y:S01]  /*33e0*/  PRMT R222, RZ, 0x7610, R222 ;  /* 0x00007610ffde7816 */ /* 0x000fe200000000de */
[----:B--2---:R-:W-:Y:S01]  /*33f0*/  IMAD R152, R152, 0xd, RZ ;  /* 0x0000000d98987824 */ /* 0x004fe200078e02ff */
[----:B------:R-:W-:-:S02]  /*3400*/  ISETP.GT.AND P4, PT, R3, 0xf, PT ;  /* 0x0000000f0300780c */ /* 0x000fc40003f84270 */
[----:B------:R-:W-:Y:S02]  /*3410*/  PRMT R22, RZ, 0x7610, R22 ;  /* 0x00007610ff167816 */ /* 0x000fe40000000016 */
[----:B------:R-:W-:Y:S01]  /*3420*/  PRMT R21, RZ, 0x7610, R21 ;  /* 0x00007610ff157816 */ /* 0x000fe20000000015 */
[----:B------:R1:W2:Y:S01]  /*3430*/  @P0 LDG.E.U16 R222, desc[UR14][R10.64] ;  /* 0x0000000e0ade0981 */ /* 0x0002a2000c1e1500 */
[----:B------:R-:W-:Y:S01]  /*3440*/  PRMT R19, RZ, 0x7610, R19 ;  /* 0x00007610ff137816 */ /* 0x000fe20000000013 */
[----:B0-----:R-:W-:Y:S02]  /*3450*/  IMAD R153, R153, 0xc, RZ ;  /* 0x0000000c99997824 */ /* 0x001fe400078e02ff */
[----:B-1----:R-:W-:-:S04]  /*3460*/  IMAD.WIDE R10, R152, 0x2, R158 ;  /* 0x00000002980a7825 */ /* 0x002fc800078e029e */
[----:B------:R-:W-:Y:S01]  /*3470*/  IMAD.WIDE R8, R153, 0x2, R158 ;  /* 0x0000000299087825 */ /* 0x000fe200078e029e */
[----:B------:R-:W4:Y:S04]  /*3480*/  @P3 LDG.E.U16 R21, desc[UR14][R10.64] ;  /* 0x0000000e0a153981 */ /* 0x000f28000c1e1500 */
[----:B------:R0:W2:Y:S04]  /*3490*/  @P2 LDG.E.U16 R22, desc[UR14][R8.64] ;  /* 0x0000000e08162981 */ /* 0x0000a8000c1e1500 */
[----:B---3--:R1:W-:Y:S02]  /*34a0*/  STL [R1+0x1c], R20 ;  /* 0x00001c1401007387 */ /* 0x0083e40000100800 */
[----:B-1----:R-:W1:Y:S02]  /*34b0*/  LDC R20, c[0x0][0x238] ;  /* 0x00008e00ff147b82 */ /* 0x002e640000000800 */
[----:B-1----:R-:W-:-:S04]  /*34c0*/  IMAD R20, R20, 0xf, RZ ;  /* 0x0000000f14147824 */ /* 0x002fc800078e02ff */
[----:B0-----:R-:W-:Y:S02]  /*34d0*/  IMAD.WIDE R8, R20, 0x2, R158 ;  /* 0x0000000214087825 */ /* 0x001fe400078e029e */
[----:B------:R-:W0:Y:S03]  /*34e0*/  LDC R20, c[0x0][0x238] ;  /* 0x00008e00ff147b82 */ /* 0x000e260000000800 */
[----:B------:R-:W3:Y:S04]  /*34f0*/  @P4 LDG.E.U16 R19, desc[UR14][R8.64] ;  /* 0x0000000e08134981 */ /* 0x000ee8000c1e1500 */
[----:B----4-:R1:W-:Y:S01]  /*3500*/  STL [R1+0x20], R21 ;  /* 0x0000201501007387 */ /* 0x0103e20000100800 */
[----:B------:R-:W-:Y:S01]  /*3510*/  ISETP.GT.AND P5, PT, R3, 0x9, PT ;  /* 0x000000090300780c */ /* 0x000fe20003fa4270 */
[----:B-1----:R-:W1:Y:S01]  /*3520*/  LDC R21, c[0x0][0x238] ;  /* 0x00008e00ff157b82 */ /* 0x002e620000000800 */
[----:B0-----:R-:W-:-:S04]  /*3530*/  IMAD R20, R20, 0x11, RZ ;  /* 0x0000001114147824 */ /* 0x001fc800078e02ff */
[----:B------:R-:W-:-:S03]  /*3540*/  IMAD.WIDE R12, R20, 0x2, R158 ;  /* 0x00000002140c7825 */ /* 0x000fc600078e029e */
[----:B------:R-:W0:Y:S01]  /*3550*/  LDC R20, c[0x0][0x238] ;  /* 0x00008e00ff147b82 */ /* 0x000e220000000800 */
[----:B------:R-:W-:-:S06]  /*3560*/  PRMT R190, RZ, 0x7610, R190 ;  /* 0x00007610ffbe7816 */ /* 0x000fcc00000000be */
[----:B------:R4:W2:Y:S01]  /*3570*/  @P5 LDG.E.U16 R190, desc[UR14][R14.64] ;  /* 0x0000000e0ebe5981 */ /* 0x0008a2000c1e1500 */
[----:B------:R-:W-:Y:S01]  /*3580*/  ISETP.GT.AND P5, PT, R3, 0x10, PT ;  /* 0x000000100300780c */ /* 0x000fe20003fa4270 */
[----:B-1----:R-:W-:Y:S01]  /*3590*/  IMAD.SHL.U32 R21, R21, 0x10, RZ ;  /* 0x0000001015157824 */ /* 0x002fe200078e00ff */
[----:B------:R-:W-:Y:S02]  /*35a0*/  ISETP.GT.AND P4, PT, R3, 0x13, PT ;  /* 0x000000130300780c */ /* 0x000fe40003f84270 */
[----:B------:R-:W-:Y:S01]  /*35b0*/  PRMT R178, RZ, 0x7610, R178 ;  /* 0x00007610ffb27816 */ /* 0x000fe200000000b2 */
[----:B------:R-:W-:Y:S01]  /*35c0*/  IMAD.WIDE R10, R21, 0x2, R158 ;  /* 0x00000002150a7825 */ /* 0x000fe200078e029e */
[----:B----4-:R-:W-:-:S07]  /*35d0*/  PRMT R15, RZ, 0x7610, R15 ;  /* 0x00007610ff0f7816 */ /* 0x010fce000000000f */
[----:B------:R1:W4:Y:S01]  /*35e0*/  @P5 LDG.E.U16 R178, desc[UR14][R10.64] ;  /* 0x0000000e0ab25981 */ /* 0x000322000c1e1500 */
[----:B0-----:R-:W-:-:S04]  /*35f0*/  IMAD R20, R20, 0x13, RZ ;  /* 0x0000001314147824 */ /* 0x001fc800078e02ff */
[----:B-1----:R-:W-:Y:S01]  /*3600*/  IMAD.WIDE R10, R20, 0x2, R158 ;  /* 0x00000002140a7825 */ /* 0x002fe200078e029e */
[----:B------:R-:W-:-:S04]  /*3610*/  ISETP.GT.AND P2, PT, R3, 0x11, PT ;  /* 0x000000110300780c */ /* 0x000fc80003f44270 */
[----:B------:R-:W4:Y:S01]  /*3620*/  @P4 LDG.E.U16 R15, desc[UR14][R10.64] ;  /* 0x0000000e0a0f4981 */ /* 0x000f22000c1e1500 */
[----:B------:R-:W-:-:S08]  /*3630*/  PRMT R192, RZ, 0x7610, R192 ;  /* 0x00007610ffc07816 */ /* 0x000fd000000000c0 */
[----:B------:R0:W4:Y:S01]  /*3640*/  @P2 LDG.E.U16 R192, desc[UR14][R12.64] ;  /* 0x0000000e0cc02981 */ /* 0x000122000c1e1500 */
[----:B------:R-:W-:Y:S02]  /*3650*/  ISETP.GT.AND P2, PT, R3, 0x14, PT ;  /* 0x000000140300780c */ /* 0x000fe40003f44270 */
[----:B------:R-:W-:Y:S01]  /*3660*/  PRMT R18, RZ, 0x7610, R18 ;  /* 0x00007610ff127816 */ /* 0x000fe20000000012 */
[----:B---3--:R1:W-:Y:S02]  /*3670*/  STL [R1+0x18], R19 ;  /* 0x0000181301007387 */ /* 0x0083e40000100800 */
[----:B-1----:R-:W1:Y:S02]  /*3680*/  LDC R19, c[0x0][0x238] ;  /* 0x00008e00ff137b82 */ /* 0x002e640000000800 */
[----:B-1----:R-:W-:-:S04]  /*3690*/  IMAD R19, R19, 0x12, RZ ;  /* 0x0000001213137824 */ /* 0x002fc800078e02ff */
[----:B------:R-:W-:Y:S02]  /*36a0*/  IMAD.WIDE R8, R19, 0x2, R158 ;  /* 0x0000000213087825 */ /* 0x000fe400078e029e */
[----:B------:R-:W1:Y:S02]  /*36b0*/  LDC R19, c[0x0][0x238] ;  /* 0x00008e00ff137b82 */ /* 0x000e640000000800 */
[----:B-1----:R-:W-:-:S04]  /*36c0*/  IMAD R19, R19, 0x14, RZ ;  /* 0x0000001413137824 */ /* 0x002fc800078e02ff */
[----:B0-----:R-:W-:-:S05]  /*36d0*/  IMAD.WIDE R12, R19, 0x2, R158 ;  /* 0x00000002130c7825 */ /* 0x001fca00078e029e */
[----:B------:R0:W3:Y:S04]  /*36e0*/  @P2 LDG.E.U16 R18, desc[UR14][R12.64] ;  /* 0x0000000e0c122981 */ /* 0x0000e8000c1e1500 */
[----:B--2---:R-:W-:Y:S04]  /*36f0*/  STL [R1+0x24], R22 ;  /* 0x0000241601007387 */ /* 0x004fe80000100800 */
[----:B----4-:R1:W-:Y:S02]  /*3700*/  STL [R1+0x14], R15 ;  /* 0x0000140f01007387 */ /* 0x0103e40000100800 */
[----:B-1----:R-:W1:Y:S01]  /*3710*/  LDC R15, c[0x0][0x238] ;  /* 0x00008e00ff0f7b82 */ /* 0x002e620000000800 */
[----:B------:R-:W-:-:S02]  /*3720*/  ISETP.GT.AND P3, PT, R3, 0x12, PT ;  /* 0x000000120300780c */ /* 0x000fc40003f64270 */
[C---:B------:R-:W-:Y:S02]  /*3730*/  ISETP.GT.AND P0, PT, R3.reuse, RZ, PT ;  /* 0x000000ff0300720c */ /* 0x040fe40003f04270 */
[----:B------:R-:W-:Y:S02]  /*3740*/  PRMT R208, RZ, 0x7610, R208 ;  /* 0x00007610ffd07816 */ /* 0x000fe400000000d0 */
[----:B------:R-:W-:Y:S02]  /*3750*/  PRMT R174, RZ, 0x7610, R174 ;  /* 0x00007610ffae7816 */ /* 0x000fe400000000ae */
[----:B------:R-:W-:-:S05]  /*3760*/  ISETP.GT.AND P1, PT, R3, 0x15, PT ;  /* 0x000000150300780c */ /* 0x000fca0003f24270 */
[----:B------:R2:W4:Y:S01]  /*3770*/  @P3 LDG.E.U16 R208, desc[UR14][R8.64] ;  /* 0x0000000e08d03981 */ /* 0x000522000c1e1500 */
[----:B-1----:R-:W-:-:S03]  /*3780*/  IMAD R15, R15, 0x15, RZ ;  /* 0x000000150f0f7824 */ /* 0x002fc600078e02ff */
[----:B------:R-:W4:Y:S01]  /*3790*/  @P0 LDG.E.U16 R174, desc[UR14][R158.64] ;  /* 0x0000000e9eae0981 */ /* 0x000f22000c1e1500 */
[----:B0-----:R-:W-:Y:S02]  /*37a0*/  IMAD.WIDE R12, R15, 0x2, R158 ;  /* 0x000000020f0c7825 */ /* 0x001fe400078e029e */
[----:B------:R-:W0:Y:S01]  /*37b0*/  LDC R15, c[0x0][0x238] ;  /* 0x00008e00ff0f7b82 */ /* 0x000e220000000800 */
[C---:B------:R-:W-:Y:S02]  /*37c0*/  ISETP.GT.AND P3, PT, R3.reuse, 0x17, PT ;  /* 0x000000170300780c */ /* 0x040fe40003f64270 */
[----:B------:R-:W-:Y:S02]  /*37d0*/  ISETP.GT.AND P0, PT, R3, 0x16, PT ;  /* 0x000000160300780c */ /* 0x000fe40003f04270 */
[----:B------:R-:W-:Y:S02]  /*37e0*/  PRMT R4, RZ, 0x7610, R4 ;  /* 0x00007610ff047816 */ /* 0x000fe40000000004 */
[----:B------:R-:W-:-:S02]  /*37f0*/  PRMT R14, RZ, 0x7610, R14 ;  /* 0x00007610ff0e7816 */ /* 0x000fc4000000000e */
[----:B------:R-:W-:-:S06]  /*3800*/  PRMT R16, RZ, 0x7610, R16 ;  /* 0x00007610ff107816 */ /* 0x000fcc0000000010 */
[----:B------:R1:W4:Y:S01]  /*3810*/  @P1 LDG.E.U16 R16, desc[UR14][R12.64] ;  /* 0x0000000e0c101981 */ /* 0x000322000c1e1500 */
[----:B0-----:R-:W-:-:S04]  /*3820*/  IMAD R15, R15, 0x16, RZ ;  /* 0x000000160f0f7824 */ /* 0x001fc800078e02ff */
[----:B--2---:R-:W-:Y:S02]  /*3830*/  IMAD.WIDE R8, R15, 0x2, R158 ;  /* 0x000000020f087825 */ /* 0x004fe400078e029e */
[----:B------:R-:W0:Y:S03]  /*3840*/  LDC R15, c[0x0][0x238] ;  /* 0x00008e00ff0f7b82 */ /* 0x000e260000000800 */
[----:B------:R-:W2:Y:S04]  /*3850*/  @P0 LDG.E.U16 R14, desc[UR14][R8.64] ;  /* 0x0000000e080e0981 */ /* 0x000ea8000c1e1500 */
[----:B---3--:R3:W-:Y:S02]  /*3860*/  STL [R1+0x10], R18 ;  /* 0x0000101201007387 */ /* 0x0087e40000100800 */
[----:B---3--:R-:W3:Y:S02]  /*3870*/  LDC R18, c[0x0][0x238] ;  /* 0x00008e00ff127b82 */ /* 0x008ee40000000800 */
[----:B---3--:R-:W-:-:S04]  /*3880*/  IMAD R18, R18, 0x17, RZ ;  /* 0x0000001712127824 */ /* 0x008fc800078e02ff */
[----:B------:R-:W-:-:S04]  /*3890*/  IMAD.WIDE R10, R18, 0x2, R158 ;  /* 0x00000002120a7825 */ /* 0x000fc800078e029e */
[----:B0-----:R-:W-:Y:S01]  /*38a0*/  IMAD R15, R15, 0x18, RZ ;  /* 0x000000180f0f7824 */ /* 0x001fe200078e02ff */
[----:B------:R-:W3:Y:S01]  /*38b0*/  @P3 LDG.E.U16 R4, desc[UR14][R10.64] ;  /* 0x0000000e0a043981 */ /* 0x000ee2000c1e1500 */
[----:B------:R-:W-:Y:S01]  /*38c0*/  ISETP.GT.AND P2, PT, R3, 0x18, PT ;  /* 0x000000180300780c */ /* 0x000fe20003f44270 */
[----:B------:R-:W0:Y:S01]  /*38d0*/  LDC R18, c[0x0][0x238] ;  /* 0x00008e00ff127b82 */ /* 0x000e220000000800 */
[----:B-1----:R-:W-:-:S07]  /*38e0*/  IMAD.WIDE R12, R15, 0x2, R158 ;  /* 0x000000020f0c7825 */ /* 0x002fce00078e029e */
[----:B------:R-:W1:Y:S01]  /*38f0*/  LDC R15, c[0x0][0x238] ;  /* 0x00008e00ff0f7b82 */ /* 0x000e620000000800 */
[----:B------:R-:W-:Y:S02]  /*3900*/  ISETP.GT.AND P0, PT, R3, 0x19, PT ;  /* 0x000000190300780c */ /* 0x000fe40003f04270 */
[----:B------:R-:W-:Y:S02]  /*3910*/  PRMT R180, RZ, 0x7610, R180 ;  /* 0x00007610ffb47816 */ /* 0x000fe400000000b4 */
[----:B------:R-:W-:-:S04]  /*3920*/  PRMT R194, RZ, 0x7610, R194 ;  /* 0x00007610ffc27816 */ /* 0x000fc800000000c2 */
[----:B------:R4:W2:Y:S01]  /*3930*/  @P2 LDG.E.U16 R180, desc[UR14][R12.64] ;  /* 0x0000000e0cb42981 */ /* 0x0008a2000c1e1500 */
[----:B------:R-:W-:Y:S02]  /*3940*/  ISETP.GT.AND P2, PT, R3, 0x20, PT ;  /* 0x000000200300780c */ /* 0x000fe40003f44270 */
[----:B------:R-:W-:Y:S02]  /*3950*/  PRMT R182, RZ, 0x7610, R182 ;  /* 0x00007610ffb67816 */ /* 0x000fe400000000b6 */
[----:B------:R-:W-:Y:S01]  /*3960*/  PRMT R17, RZ, 0x7610, R17 ;  /* 0x00007610ff117816 */ /* 0x000fe20000000011 */
[----:B-1----:R-:W-:-:S04]  /*3970*/  IMAD.SHL.U32 R15, R15, 0x20, RZ ;  /* 0x000000200f0f7824 */ /* 0x002fc800078e00ff */
[----:B----4-:R-:W-:-:S05]  /*3980*/  IMAD.WIDE R12, R15, 0x2, R158 ;  /* 0x000000020f0c7825 */ /* 0x010fca00078e029e */
[----:B------:R1:W4:Y:S04]  /*3990*/  @P2 LDG.E.U16 R182, desc[UR14][R12.64] ;  /* 0x0000000e0cb62981 */ /* 0x000328000c1e1500 */
[----:B---3--:R-:W-:Y:S04]  /*39a0*/  STL [R1+0x8c], R4 ;  /* 0x00008c0401007387 */ /* 0x008fe80000100800 */
[----:B--2---:R2:W-:Y:S04]  /*39b0*/  STL [R1+0x8], R14 ;  /* 0x0000080e01007387 */ /* 0x0045e80000100800 */
[----:B------:R3:W-:Y:S01]  /*39c0*/  STL [R1+0xc], R16 ;  /* 0x00000c1001007387 */ /* 0x0007e20000100800 */
[----:B--2---:R-:W2:Y:S08]  /*39d0*/  LDC R14, c[0x0][0x238] ;  /* 0x00008e00ff0e7b82 */ /* 0x004eb00000000800 */
[----:B---3--:R-:W3:Y:S02]  /*39e0*/  LDC R16, c[0x0][0x238] ;  /* 0x00008e00ff107b82 */ /* 0x008ee40000000800 */
[----:B---3--:R-:W-:-:S04]  /*39f0*/  IMAD R16, R16, 0x1a, RZ ;  /* 0x0000001a10107824 */ /* 0x008fc800078e02ff */
[----:B------:R-:W-:Y:S02]  /*3a00*/  IMAD.WIDE R10, R16, 0x2, R158 ;  /* 0x00000002100a7825 */ /* 0x000fe400078e029e */
[----:B------:R-:W3:Y:S02]  /*3a10*/  LDC R16, c[0x0][0x238] ;  /* 0x00008e00ff107b82 */ /* 0x000ee40000000800 */
[----:B--2---:R-:W-:-:S04]  /*3a20*/  IMAD R14, R14, 0x19, RZ ;  /* 0x000000190e0e7824 */ /* 0x004fc800078e02ff */
[----:B------:R-:W-:Y:S02]  /*3a30*/  IMAD.WIDE R8, R14, 0x2, R158 ;  /* 0x000000020e087825 */ /* 0x000fe400078e029e */
[----:B------:R-:W2:Y:S03]  /*3a40*/  LDC R14, c[0x0][0x238] ;  /* 0x00008e00ff0e7b82 */ /* 0x000ea60000000800 */
[----:B------:R0:W4:Y:S01]  /*3a50*/  @P0 LDG.E.U16 R194, desc[UR14][R8.64] ;  /* 0x0000000e08c20981 */ /* 0x000122000c1e1500 */
[----:B------:R-:W-:Y:S01]  /*3a60*/  ISETP.GT.AND P0, PT, R3, 0x1b, PT ;  /* 0x0000001b0300780c */ /* 0x000fe20003f04270 */
[----:B---3--:R-:W-:-:S04]  /*3a70*/  IMAD R16, R16, 0x1b, RZ ;  /* 0x0000001b10107824 */ /* 0x008fc800078e02ff */
[----:B-1----:R-:W-:Y:S02]  /*3a80*/  IMAD.WIDE R12, R16, 0x2, R158 ;  /* 0x00000002100c7825 */ /* 0x002fe400078e029e */
[----:B------:R-:W1:Y:S06]  /*3a90*/  LDC R16, c[0x0][0x238] ;  /* 0x00008e00ff107b82 */ /* 0x000e6c0000000800 */
[----:B------:R-:W3:Y:S01]  /*3aa0*/  @P0 LDG.E.U16 R17, desc[UR14][R12.64] ;  /* 0x0000000e0c110981 */ /* 0x000ee2000c1e1500 */
[----:B------:R-:W-:Y:S01]  /*3ab0*/  ISETP.GT.AND P1, PT, R3, 0x1a, PT ;  /* 0x0000001a0300780c */ /* 0x000fe20003f24270 */
[----:B-1----:R-:W-:-:S04]  /*3ac0*/  IMAD R16, R16, 0x1c, RZ ;  /* 0x0000001c10107824 */ /* 0x002fc800078e02ff */
[----:B0-----:R-:W-:Y:S02]  /*3ad0*/  IMAD.WIDE R8, R16, 0x2, R158 ;  /* 0x0000000210087825 */ /* 0x001fe400078e029e */
[----:B------:R-:W0:Y:S01]  /*3ae0*/  LDC R16, c[0x0][0x238] ;  /* 0x00008e00ff107b82 */ /* 0x000e220000000800 */
[----:B------:R-:W-:Y:S01]  /*3af0*/  PRMT R210, RZ, 0x7610, R210 ;  /* 0x00007610ffd27816 */ /* 0x000fe200000000d2 */
[----:B------:R-:W-:Y:S01]  /*3b00*/  IMAD R18, R18, 0x30, RZ ;  /* 0x0000003012127824 */ /* 0x000fe200078e02ff */
[----:B------:R-:W-:Y:S01]  /*3b10*/  ISETP.GT.AND P3, PT, R3, 0x28, PT ;  /* 0x000000280300780c */ /* 0x000fe20003f64270 */
[----:B--2---:R-:W-:-:S03]  /*3b20*/  IMAD R14, R14, 0x28, RZ ;  /* 0x000000280e0e7824 */ /* 0x004fc600078e02ff */
[----:B------:R1:W2:Y:S01]  /*3b30*/  @P1 LDG.E.U16 R210, desc[UR14][R10.64] ;  /* 0x0000000e0ad21981 */ /* 0x0002a2000c1e1500 */
[----:B------:R-:W-:Y:S01]  /*3b40*/  PRMT R184, RZ, 0x7610, R184 ;  /* 0x00007610ffb87816 */ /* 0x000fe200000000b8 */
[----:B------:R-:W-:Y:S01]  /*3b50*/  IMAD.WIDE R14, R14, 0x2, R158 ;  /* 0x000000020e0e7825 */ /* 0x000fe200078e029e */
[C---:B------:R-:W-:Y:S02]  /*3b60*/  ISETP.GT.AND P1, PT, R3.reuse, 0x1c, PT ;  /* 0x0000001c0300780c */ /* 0x040fe40003f24270 */
[----:B------:R-:W-:-:S04]  /*3b70*/  ISETP.GT.AND P2, PT, R3, 0x30, PT ;  /* 0x000000300300780c */ /* 0x000fc80003f44270 */
[----:B------:R0:W2:Y:S01]  /*3b80*/  @P3 LDG.E.U16 R184, desc[UR14][R14.64] ;  /* 0x0000000e0eb83981 */ /* 0x0000a2000c1e1500 */
[----:B-1----:R-:W-:Y:S02]  /*3b90*/  IMAD.WIDE R10, R18, 0x2, R158 ;  /* 0x00000002120a7825 */ /* 0x002fe400078e029e */
[----:B------:R-:W1:Y:S02]  /*3ba0*/  LDC R18, c[0x0][0x238] ;  /* 0x00008e00ff127b82 */ /* 0x000e640000000800 */
[----:B0-----:R-:W-:Y:S01]  /*3bb0*/  IMAD R16, R16, 0x38, RZ ;  /* 0x0000003810107824 */ /* 0x001fe200078e02ff */
[----:B------:R-:W-:Y:S02]  /*3bc0*/  PRMT R187, RZ, 0x7610, R187 ;  /* 0x00007610ffbb7816 */ /* 0x000fe400000000bb */
[----:B------:R-:W-:Y:S01]  /*3bd0*/  PRMT R15, RZ, 0x7610, R15 ;  /* 0x00007610ff0f7816 */ /* 0x000fe2000000000f */
[----:B------:R-:W-:Y:S01]  /*3be0*/  IMAD.WIDE R12, R16, 0x2, R158 ;  /* 0x00000002100c7825 */ /* 0x000fe200078e029e */
[----:B------:R-:W-:Y:S01]  /*3bf0*/  PRMT R186, RZ, 0x7610, R186 ;  /* 0x00007610ffba7816 */ /* 0x000fe200000000ba */
[----:B------:R-:W0:Y:S01]  /*3c00*/  LDC R16, c[0x0][0x238] ;  /* 0x00008e00ff107b82 */ /* 0x000e220000000800 */
[C---:B------:R-:W-:Y:S01]  /*3c10*/  ISETP.GT.AND P3, PT, R3.reuse, 0x38, PT ;  /* 0x000000380300780c */ /* 0x040fe20003f64270 */
[----:B------:R-:W2:Y:S01]  /*3c20*/  @P2 LDG.E.U16 R187, desc[UR14][R10.64] ;  /* 0x0000000e0abb2981 */ /* 0x000ea2000c1e1500 */
[----:B------:R-:W-:-:S03]  /*3c30*/  ISETP.GT.AND P2, PT, R3, 0x1e, PT ;  /* 0x0000001e0300780c */ /* 0x000fc60003f44270 */
[----:B------:R1:W4:Y:S01]  /*3c40*/  @P1 LDG.E.U16 R15, desc[UR14][R8.64] ;  /* 0x0000000e080f1981 */ /* 0x000322000c1e1500 */
[C---:B------:R-:W-:Y:S01]  /*3c50*/  ISETP.GT.AND P1, PT, R3.reuse, 0x1d, PT ;  /* 0x0000001d0300780c */ /* 0x040fe20003f24270 */
[----:B------:R-:W4:Y:S06]  /*3c60*/  LDC R14, c[0x0][0x238] ;  /* 0x00008e00ff0e7b82 */ /* 0x000f2c0000000800 */
[----:B------:R0:W2:Y:S01]  /*3c70*/  @P3 LDG.E.U16 R186, desc[UR14][R12.64] ;  /* 0x0000000e0cba3981 */ /* 0x0000a2000c1e1500 */
[----:B------:R-:W-:Y:S01]  /*3c80*/  ISETP.GT.AND P3, PT, R3, 0x1f, PT ;  /* 0x0000001f0300780c */ /* 0x000fe20003f64270 */
[----:B-1----:R-:W-:Y:S01]  /*3c90*/  IMAD R18, R18, 0x1d, RZ ;  /* 0x0000001d12127824 */ /* 0x002fe200078e02ff */
[----:B------:R-:W-:-:S02]  /*3ca0*/  PRMT R4, RZ, 0x7610, R4 ;  /* 0x00007610ff047816 */ /* 0x000fc40000000004 */
[----:B------:R-:W-:Y:S01]  /*3cb0*/  PRMT R2, RZ, 0x7610, R2 ;  /* 0x00007610ff027816 */ /* 0x000fe20000000002 */
[----:B------:R-:W-:Y:S01]  /*3cc0*/  IMAD.WIDE R8, R18, 0x2, R158 ;  /* 0x0000000212087825 */ /* 0x000fe200078e029e */
[----:B------:R-:W-:Y:S01]  /*3cd0*/  PRMT R0, RZ, 0x7610, R0 ;  /* 0x00007610ff007816 */ /* 0x000fe20000000000 */
[----:B------:R-:W1:Y:S02]  /*3ce0*/  LDC R18, c[0x0][0x238] ;  /* 0x00008e00ff127b82 */ /* 0x000e640000000800 */
[----:B0-----:R-:W-:Y:S01]  /*3cf0*/  IMAD R16, R16, 0x1f, RZ ;  /* 0x0000001f10107824 */ /* 0x001fe200078e02ff */
[----:B------:R0:W2:Y:S03]  /*3d00*/  @P1 LDG.E.U16 R4, desc[UR14][R8.64] ;  /* 0x0000000e08041981 */ /* 0x0000a6000c1e1500 */
[----:B------:R-:W-:Y:S02]  /*3d10*/  IMAD.WIDE R12, R16, 0x2, R158 ;  /* 0x00000002100c7825 */ /* 0x000fe400078e029e */
[----:B------:R-:W0:Y:S03]  /*3d20*/  LDC R16, c[0x0][0x238] ;  /* 0x00008e00ff107b82 */ /* 0x000e260000000800 */
[----:B------:R1:W2:Y:S04]  /*3d30*/  @P3 LDG.E.U16 R0, desc[UR14][R12.64] ;  /* 0x0000000e0c003981 */ /* 0x0002a8000c1e1500 */
[----:B---3--:R3:W-:Y:S02]  /*3d40*/  STL [R1+0x4], R17 ;  /* 0x0000041101007387 */ /* 0x0087e40000100800 */
[----:B---3--:R-:W3:Y:S02]  /*3d50*/  LDC R17, c[0x0][0x238] ;  /* 0x00008e00ff117b82 */ /* 0x008ee40000000800 */
[----:B---3--:R-:W-:-:S04]  /*3d60*/  IMAD R17, R17, 0x1e, RZ ;  /* 0x0000001e11117824 */ /* 0x008fc800078e02ff */
[----:B------:R-:W-:Y:S02]  /*3d70*/  IMAD.WIDE R10, R17, 0x2, R158 ;  /* 0x00000002110a7825 */ /* 0x000fe400078e029e */
[----:B------:R-:W3:Y:S03]  /*3d80*/  LDC R17, c[0x0][0x238] ;  /* 0x00008e00ff117b82 */ /* 0x000ee60000000800 */
[----:B------:R4:W2:Y:S01]  /*3d90*/  @P2 LDG.E.U16 R2, desc[UR14][R10.64] ;  /* 0x0000000e0a022981 */ /* 0x0008a2000c1e1500 */
[----:B0-----:R-:W-:-:S04]  /*3da0*/  IMAD R16, R16, 0x21, RZ ;  /* 0x0000002110107824 */ /* 0x001fc800078e02ff */
[----:B------:R-:W-:Y:S02]  /*3db0*/  IMAD.WIDE R8, R16, 0x2, R158 ;  /* 0x0000000210087825 */ /* 0x000fe400078e029e */
[----:B------:R-:W0:Y:S02]  /*3dc0*/  LDC R16, c[0x0][0x238] ;  /* 0x00008e00ff107b82 */ /* 0x000e240000000800 */
[----:B0-----:R-:W-:-:S04]  /*3dd0*/  IMAD R16, R16, 0x22, RZ ;  /* 0x0000002210107824 */ /* 0x001fc800078e02ff */
[----:B-1----:R-:W-:Y:S02]  /*3de0*/  IMAD.WIDE R12, R16, 0x2, R158 ;  /* 0x00000002100c7825 */ /* 0x002fe400078e029e */
[----:B------:R-:W0:Y:S01]  /*3df0*/  LDC R16, c[0x0][0x238] ;  /* 0x00008e00ff107b82 */ /* 0x000e220000000800 */
[C---:B------:R-:W-:Y:S02]  /*3e00*/  ISETP.GT.AND P0, PT, R3.reuse, 0x1, PT ;  /* 0x000000010300780c */ /* 0x040fe40003f04270 */
[----:B------:R-:W-:Y:S01]  /*3e10*/  ISETP.GT.AND P2, PT, R3, 0x22, PT ;  /* 0x000000220300780c */ /* 0x000fe20003f44270 */
[----:B0-----:R-:W-:-:S04]  /*3e20*/  IMAD R16, R16, 0x24, RZ ;  /* 0x0000002410107824 */ /* 0x001fc800078e02ff */
[----:B----4-:R-:W-:Y:S02]  /*3e30*/  IMAD.WIDE R10, R16, 0x2, R158 ;  /* 0x00000002100a7825 */ /* 0x010fe400078e029e */
[----:B------:R-:W0:Y:S01]  /*3e40*/  LDC R16, c[0x0][0x238] ;  /* 0x00008e00ff107b82 */ /* 0x000e220000000800 */
[----:B------:R-:W-:Y:S01]  /*3e50*/  PRMT R188, RZ, 0x7610, R188 ;  /* 0x00007610ffbc7816 */ /* 0x000fe200000000bc */
[----:B------:R1:W-:Y:S01]  /*3e60*/  STL [R1], R15 ;  /* 0x0000000f01007387 */ /* 0x0003e20000100800 */
[----:B------:R-:W-:Y:S01]  /*3e70*/  PRMT R212, RZ, 0x7610, R212 ;  /* 0x00007610ffd47816 */ /* 0x000fe200000000d4 */
[----:B---3--:R-:W-:-:S05]  /*3e80*/  IMAD R17, R17, 0x23, RZ ;  /* 0x0000002311117824 */ /* 0x008fca00078e02ff */
[----:B------:R-:W3:Y:S01]  /*3e90*/  @P2 LDG.E.U16 R212, desc[UR14][R12.64] ;  /* 0x0000000e0cd42981 */ /* 0x000ee2000c1e1500 */
[----:B-1----:R-:W-:-:S05]  /*3ea0*/  IMAD.WIDE R14, R14, 0x2, R158 ;  /* 0x000000020e0e7825 */ /* 0x002fca00078e029e */
[----:B------:R1:W4:Y:S01]  /*3eb0*/  @P0 LDG.E.U16 R188, desc[UR14][R14.64] ;  /* 0x0000000e0ebc0981 */ /* 0x000322000c1e1500 */
[----:B0-----:R-:W-:Y:S02]  /*3ec0*/  IMAD R16, R16, 0x25, RZ ;  /* 0x0000002510107824 */ /* 0x001fe400078e02ff */
[--C-:B-1----:R-:W-:Y:S02]  /*3ed0*/  IMAD.WIDE R14, R17, 0x2, R158.reuse ;  /* 0x00000002110e7825 */ /* 0x102fe400078e029e */
[----:B------:R-:W0:Y:S02]  /*3ee0*/  LDC R17, c[0x0][0x238] ;  /* 0x00008e00ff117b82 */ /* 0x000e240000000800 */
[----:B------:R-:W-:Y:S01]  /*3ef0*/  IMAD.WIDE R12, R16, 0x2, R158 ;  /* 0x00000002100c7825 */ /* 0x000fe200078e029e */
[----:B--2---:R-:W-:Y:S05]  /*3f00*/  STL [R1+0x90], R4 ;  /* 0x0000900401007387 */ /* 0x004fea0000100800 */
[----:B------:R-:W1:Y:S01]  /*3f10*/  LDC R16, c[0x0][0x238] ;  /* 0x00008e00ff107b82 */ /* 0x000e620000000800 */
[----:B------:R-:W-:-:S02]  /*3f20*/  ISETP.GT.AND P3, PT, R3, 0x23, PT ;  /* 0x000000230300780c */ /* 0x000fc40003f64270 */
[----:B------:R-:W-:Y:S02]  /*3f30*/  PRMT R7, RZ, 0x7610, R7 ;  /* 0x00007610ff077816 */ /* 0x000fe40000000007 */
[----:B------:R-:W-:-:S09]  /*3f40*/  PRMT R198, RZ, 0x7610, R198 ;  /* 0x00007610ffc67816 */ /* 0x000fd200000000c6 */
[----:B------:R2:W3:Y:S01]  /*3f50*/  @P3 LDG.E.U16 R7, desc[UR14][R14.64] ;  /* 0x0000000e0e073981 */ /* 0x0004e2000c1e1500 */
[----:B------:R-:W-:Y:S01]  /*3f60*/  ISETP.GT.AND P3, PT, R3, 0x29, PT ;  /* 0x000000290300780c */ /* 0x000fe20003f64270 */
[----:B0-----:R-:W-:Y:S01]  /*3f70*/  IMAD R17, R17, 0x27, RZ ;  /* 0x0000002711117824 */ /* 0x001fe200078e02ff */
[----:B------:R-:W-:Y:S01]  /*3f80*/  ISETP.GT.AND P1, PT, R3, 0x21, PT ;  /* 0x000000210300780c */ /* 0x000fe20003f24270 */
[----:B-1----:R-:W-:Y:S02]  /*3f90*/  IMAD R16, R16, 0x29, RZ ;  /* 0x0000002910107824 */ /* 0x002fe400078e02ff */
[----:B--2---:R-:W-:-:S04]  /*3fa0*/  IMAD.WIDE R14, R17, 0x2, R158 ;  /* 0x00000002110e7825 */ /* 0x004fc800078e029e */
[----:B------:R-:W-:Y:S01]  /*3fb0*/  IMAD.WIDE R16, R16, 0x2, R158 ;  /* 0x0000000210107825 */ /* 0x000fe200078e029e */
[----:B------:R-:W-:-:S04]  /*3fc0*/  ISETP.GT.AND P4, PT, R3, 0x24, PT ;  /* 0x000000240300780c */ /* 0x000fc80003f84270 */
[----:B------:R-:W2:Y:S01]  /*3fd0*/  @P3 LDG.E.U16 R198, desc[UR14][R16.64] ;  /* 0x0000000e10c63981 */ /* 0x000ea2000c1e1500 */
[----:B------:R-:W-:Y:S02]  /*3fe0*/  PRMT R196, RZ, 0x7610, R196 ;  /* 0x00007610ffc47816 */ /* 0x000fe400000000c4 */
[----:B------:R-:W-:-:S04]  /*3ff0*/  ISETP.GT.AND P0, PT, R3, 0x25, PT ;  /* 0x000000250300780c */ /* 0x000fc80003f04270 */
[----:B------:R0:W2:Y:S01]  /*4000*/  @P1 LDG.E.U16 R196, desc[UR14][R8.64] ;  /* 0x0000000e08c41981 */ /* 0x0000a2000c1e1500 */
[C---:B------:R-:W-:Y:S02]  /*4010*/  ISETP.GT.AND P1, PT, R3.reuse, 0x26, PT ;  /* 0x000000260300780c */ /* 0x040fe40003f24270 */
[----:B------:R-:W-:Y:S01]  /*4020*/  ISETP.GT.AND P2, PT, R3, 0x27, PT ;  /* 0x000000270300780c */ /* 0x000fe20003f44270 */
[----:B------:R-:W-:Y:S01]  /*4030*/  IMAD R18, R18, 0x26, RZ ;  /* 0x0000002612127824 */ /* 0x000fe200078e02ff */
[----:B0-----:R-:W-:Y:S02]  /*4040*/  PRMT R8, RZ, 0x7610, R8 ;  /* 0x00007610ff087816 */ /* 0x001fe40000000008 */
[----:B------:R-:W-:-:S04]  /*4050*/  PRMT R9, RZ, 0x7610, R9 ;  /* 0x00007610ff097816 */ /* 0x000fc80000000009 */
[----:B------:R0:W4:Y:S01]  /*4060*/  @P4 LDG.E.U16 R8, desc[UR14][R10.64] ;  /* 0x0000000e0a084981 */ /* 0x000122000c1e1500 */
[----:B------:R-:W-:-:S03]  /*4070*/  ISETP.GT.AND P4, PT, R3, 0x2b, PT ;  /* 0x0000002b0300780c */ /* 0x000fc60003f84270 */
[----:B------:R1:W2:Y:S01]  /*4080*/  @P0 LDG.E.U16 R9, desc[UR14][R12.64] ;  /* 0x0000000e0c090981 */ /* 0x0002a2000c1e1500 */
[----:B0-----:R-:W-:Y:S02]  /*4090*/  PRMT R10, RZ, 0x7610, R10 ;  /* 0x00007610ff0a7816 */ /* 0x001fe4000000000a */
[----:B------:R-:W-:Y:S01]  /*40a0*/  PRMT R11, RZ, 0x7610, R11 ;  /* 0x00007610ff0b7816 */ /* 0x000fe2000000000b */
[----:B-1----:R-:W-:-:S05]  /*40b0*/  IMAD.WIDE R12, R18, 0x2, R158 ;  /* 0x00000002120c7825 */ /* 0x002fca00078e029e */
[----:B------:R-:W2:Y:S04]  /*40c0*/  @P2 LDG.E.U16 R11, desc[UR14][R14.64] ;  /* 0x0000000e0e0b2981 */ /* 0x000ea8000c1e1500 */
[----:B------:R0:W2:Y:S02]  /*40d0*/  @P1 LDG.E.U16 R10, desc[UR14][R12.64] ;  /* 0x0000000e0c0a1981 */ /* 0x0000a4000c1e1500 */
[----:B0-----:R-:W-:Y:S02]  /*40e0*/  PRMT R12, RZ, 0x7610, R12 ;  /* 0x00007610ff0c7816 */ /* 0x001fe4000000000c */
[C---:B------:R-:W-:Y:S02]  /*40f0*/  ISETP.GT.AND P0, PT, R3.reuse, 0x2a, PT ;  /* 0x0000002a0300780c */ /* 0x040fe40003f04270 */
[----:B------:R-:W-:-:S02]  /*4100*/  ISETP.GT.AND P1, PT, R3, 0x2c, PT ;  /* 0x0000002c0300780c */ /* 0x000fc40003f24270 */
[----:B------:R-:W-:Y:S02]  /*4110*/  PRMT R214, RZ, 0x7610, R214 ;  /* 0x00007610ffd67816 */ /* 0x000fe400000000d6 */
[----:B------:R-:W-:Y:S01]  /*4120*/  PRMT R13, RZ, 0x7610, R13 ;  /* 0x00007610ff0d7816 */ /* 0x000fe2000000000d */
[----:B------:R0:W-:Y:S04]  /*4130*/  STL [R1+0x94], R2 ;  /* 0x0000940201007387 */ /* 0x0001e80000100800 */
[----:B------:R1:W-:Y:S01]  /*4140*/  STL [R1+0x98], R0 ;  /* 0x0000980001007387 */ /* 0x0003e20000100800 */
[----:B0-----:R-:W0:Y:S08]  /*4150*/  LDC R2, c[0x0][0x238] ;  /* 0x00008e00ff027b82 */ /* 0x001e300000000800 */
[----:B-1----:R-:W1:Y:S02]  /*4160*/  LDC R0, c[0x0][0x238] ;  /* 0x00008e00ff007b82 */ /* 0x002e640000000800 */
[----:B-1----:R-:W-:-:S04]  /*4170*/  IMAD R0, R0, 0x2b, RZ ;  /* 0x0000002b00007824 */ /* 0x002fc800078e02ff */
[--C-:B------:R-:W-:Y:S02]  /*4180*/  IMAD.WIDE R16, R0, 0x2, R158.reuse ;  /* 0x0000000200107825 */ /* 0x100fe400078e029e */
[----:B------:R-:W1:Y:S02]  /*4190*/  LDC R0, c[0x0][0x238] ;  /* 0x00008e00ff007b82 */ /* 0x000e640000000800 */
[----:B0-----:R-:W-:Y:S01]  /*41a0*/  IMAD R2, R2, 0x2a, RZ ;  /* 0x0000002a02027824 */ /* 0x001fe200078e02ff */
[----:B------:R0:W2:Y:S03]  /*41b0*/  @P4 LDG.E.U16 R12, desc[UR14][R16.64] ;  /* 0x0000000e100c4981 */ /* 0x0000a6000c1e1500 */
[----:B------:R-:W-:Y:S02]  /*41c0*/  IMAD.WIDE R14, R2, 0x2, R158 ;  /* 0x00000002020e7825 */ /* 0x000fe400078e029e */
[----:B------:R-:W0:Y:S03]  /*41d0*/  LDC R2, c[0x0][0x238] ;  /* 0x00008e00ff027b82 */ /* 0x000e260000000800 */
[----:B------:R0:W2:Y:S01]  /*41e0*/  @P0 LDG.E.U16 R214, desc[UR14][R14.64] ;  /* 0x0000000e0ed60981 */ /* 0x0000a2000c1e1500 */
[----:B-1----:R-:W-:-:S04]  /*41f0*/  IMAD R0, R0, 0x31, RZ ;  /* 0x0000003100007824 */ /* 0x002fc800078e02ff */
[----:B0-----:R-:W-:Y:S02]  /*4200*/  IMAD.WIDE R16, R0, 0x2, R158 ;  /* 0x0000000200107825 */ /* 0x001fe400078e029e */
[----:B------:R-:W0:Y:S02]  /*4210*/  LDC R0, c[0x0][0x238] ;  /* 0x00008e00ff007b82 */ /* 0x000e240000000800 */
[----:B------:R-:W-:-:S04]  /*4220*/  IMAD R2, R2, 0x2c, RZ ;  /* 0x0000002c02027824 */ /* 0x000fc800078e02ff */
[----:B------:R-:W-:-:S05]  /*4230*/  IMAD.WIDE R14, R2, 0x2, R158 ;  /* 0x00000002020e7825 */ /* 0x000fca00078e029e */
[----:B------:R1:W2:Y:S01]  /*4240*/  @P1 LDG.E.U16 R13, desc[UR14][R14.64] ;  /* 0x0000000e0e0d1981 */ /* 0x0002a2000c1e1500 */
[----:B0-----:R-:W-:-:S04]  /*4250*/  IMAD R0, R0, 0x39, RZ ;  /* 0x0000003900007824 */ /* 0x001fc800078e02ff */
[----:B-1----:R-:W-:Y:S02]  /*4260*/  IMAD.WIDE R14, R0, 0x2, R158 ;  /* 0x00000002000e7825 */ /* 0x002fe400078e029e */
[----:B------:R-:W0:Y:S01]  /*4270*/  LDC R0, c[0x0][0x238] ;  /* 0x00008e00ff007b82 */ /* 0x000e220000000800 */
[----:B------:R-:W-:Y:S02]  /*4280*/  ISETP.GT.AND P2, PT, R3, 0x31, PT ;  /* 0x000000310300780c */ /* 0x000fe40003f44270 */
[----:B------:R-:W-:-:S11]  /*4290*/  PRMT R200, RZ, 0x7610, R200 ;  /* 0x00007610ffc87816 */ /* 0x000fd600000000c8 */
[----:B------:R1:W2:Y:S01]  /*42a0*/  @P2 LDG.E.U16 R200, desc[UR14][R16.64] ;  /* 0x0000000e10c82981 */ /* 0x0002a2000c1e1500 */
[----:B0-----:R-:W-:-:S04]  /*42b0*/  IMAD R0, R0, 0x2d, RZ ;  /* 0x0000002d00007824 */ /* 0x001fc800078e02ff */
[----:B-1----:R-:W-:Y:S02]  /*42c0*/  IMAD.WIDE R16, R0, 0x2, R158 ;  /* 0x0000000200107825 */ /* 0x002fe400078e029e */
[----:B------:R-:W0:Y:S01]  /*42d0*/  LDC R0, c[0x0][0x238] ;  /* 0x00008e00ff007b82 */ /* 0x000e220000000800 */
[C---:B------:R-:W-:Y:S02]  /*42e0*/  ISETP.GT.AND P3, PT, R3.reuse, 0x39, PT ;  /* 0x000000390300780c */ /* 0x040fe40003f64270 */
[----:B------:R-:W-:Y:S02]  /*42f0*/  ISETP.GT.AND P0, PT, R3, 0x2d, PT ;  /* 0x0000002d0300780c */ /* 0x000fe40003f04270 */
[----:B------:R-:W-:-:S09]  /*4300*/  PRMT R202, RZ, 0x7610, R202 ;  /* 0x00007610ffca7816 */ /* 0x000fd200000000ca */
[----:B------:R1:W2:Y:S02]  /*4310*/  @P3 LDG.E.U16 R202, desc[UR14][R14.64] ;  /* 0x0000000e0eca3981 */ /* 0x0002a4000c1e1500 */
[----:B-1----:R-:W-:Y:S01]  /*4320*/  PRMT R14, RZ, 0x7610, R14 ;  /* 0x00007610ff0e7816 */ /* 0x002fe2000000000e */
[----:B0-----:R-:W-:-:S05]  /*4330*/  IMAD R0, R0, 0x2e, RZ ;  /* 0x0000002e00007824 */ /* 0x001fca00078e02ff */
[----:B------:R0:W2:Y:S02]  /*4340*/  @P0 LDG.E.U16 R14, desc[UR14][R16.64] ;  /* 0x0000000e100e0981 */ /* 0x0000a4000c1e1500 */
[----:B0-----:R-:W-:Y:S02]  /*4350*/  IMAD.WIDE R16, R0, 0x2, R158 ;  /* 0x0000000200107825 */ /* 0x001fe400078e029e */
[----:B------:R-:W0:Y:S01]  /*4360*/  LDC R0, c[0x0][0x238] ;  /* 0x00008e00ff007b82 */ /* 0x000e220000000800 */
[C---:B------:R-:W-:Y:S02]  /*4370*/  ISETP.GT.AND P1, PT, R3.reuse, 0x2e, PT ;  /* 0x0000002e0300780c */ /* 0x040fe40003f24270 */
[----:B------:R-:W-:Y:S01]  /*4380*/  ISETP.GT.AND P0, PT, R3, 0x2f, PT ;  /* 0x0000002f0300780c */ /* 0x000fe20003f04270 */
[----:B0-----:R-:W-:-:S04]  /*4390*/  IMAD R0, R0, 0x2f, RZ ;  /* 0x0000002f00007824 */ /* 0x001fc800078e02ff */
[----:B------:R-:W-:Y:S02]  /*43a0*/  IMAD.WIDE R18, R0, 0x2, R158 ;  /* 0x0000000200127825 */ /* 0x000fe400078e029e */
[----:B------:R-:W0:Y:S01]  /*43b0*/  LDC R0, c[0x0][0x238] ;  /* 0x00008e00ff007b82 */ /* 0x000e220000000800 */
[----:B------:R-:W-:-:S06]  /*43c0*/  PRMT R15, RZ, 0x7610, R15 ;  /* 0x00007610ff0f7816 */ /* 0x000fcc000000000f */
[----:B------:R1:W2:Y:S02]  /*43d0*/  @P1 LDG.E.U16 R15, desc[UR14][R16.64] ;  /* 0x0000000e100f1981 */ /* 0x0002a4000c1e1500 */
[----:B-1----:R-:W-:-:S06]  /*43e0*/  PRMT R16, RZ, 0x7610, R16 ;  /* 0x00007610ff107816 */ /* 0x002fcc0000000010 */
        /* <DEDUP_REMOVED lines=14> */
[----:B------:R-:W-:Y:S02]  /*44d0*/  IMAD.WIDE R20, R0, 0x2, R158 ;  /* 0x0000000200147825 */ /* 0x000fe400078e029e */
[----:B------:R-:W0:Y:S01]  /*44e0*/  LDC R0, c[0x0][0x238] ;  /* 0x00008e00ff007b82 */ /* 0x000e220000000800 */
[----:B------:R-:W-:Y:S02]  /*44f0*/  ISETP.GT.AND P1, PT, R3, 0x34, PT ;  /* 0x000000340300780c */ /* 0x000fe40003f24270 */
[----:B-1----:R-:W-:-:S11]  /*4500*/  PRMT R18, RZ, 0x7610, R18 ;  /* 0x00007610ff127816 */ /* 0x002fd60000000012 */
[----:B------:R1:W2:Y:S01]  /*4510*/  @P1 LDG.E.U16 R18, desc[UR14][R20.64] ;  /* 0x0000000e14121981 */ /* 0x0002a2000c1e1500 */
[----:B0-----:R-:W-:-:S04]  /*4520*/  IMAD R0, R0, 0x35, RZ ;  /* 0x0000003500007824 */ /* 0x001fc800078e02ff */
[----:B-1----:R-:W-:Y:S02]  /*4530*/  IMAD.WIDE R20, R0, 0x2, R158 ;  /* 0x0000000200147825 */ /* 0x002fe400078e029e */
        /* <DEDUP_REMOVED lines=44> */
[----:B------:R-:W-:Y:S02]  /*4800*/  ISETP.GT.AND P1, PT, R3, 0x3f, PT ;  /* 0x0000003f0300780c */ /* 0x000fe40003f24270 */
[----:B------:R-:W-:-:S09]  /*4810*/  PRMT R153, RZ, 0x7610, R153 ;  /* 0x00007610ff997816 */ /* 0x000fd20000000099 */
[----:B------:R1:W2:Y:S01]  /*4820*/  @P0 LDG.E.U16 R153, desc[UR14][R154.64] ;  /* 0x0000000e9a990981 */ /* 0x0002a2000c1e1500 */
[----:B0-----:R-:W-:Y:S01]  /*4830*/  IMAD R0, R0, 0x3f, RZ ;  /* 0x0000003f00007824 */ /* 0x001fe200078e02ff */
[----:B-1----:R-:W-:-:S03]  /*4840*/  PRMT R154, RZ, 0x7610, R154 ;  /* 0x00007610ff9a7816 */ /* 0x002fc6000000009a */
[----:B------:R-:W-:-:S05]  /*4850*/  IMAD.WIDE R156, R0, 0x2, R158 ;  /* 0x00000002009c7825 */ /* 0x000fca00078e029e */
[----:B------:R0:W2:Y:S01]  /*4860*/  @P1 LDG.E.U16 R154, desc[UR14][R156.64] ;  /* 0x0000000e9c9a1981 */ /* 0x0000a2000c1e1500 */
[----:B------:R-:W-:Y:S01]  /*4870*/  BAR.SYNC.DEFER_BLOCKING 0x0 ;  /* 0x0000000000007b1d */ /* 0x000fe20000010000 */
[----:B------:R-:W-:-:S05]  /*4880*/  LOP3.LUT R4, R6, 0x10, RZ, 0x3c, !PT ;  /* 0x0000001006047812 */ /* 0x000fca00078e3cff */
[----:B---3--:R-:W-:Y:S04]  /*4890*/  STL [R1+0xa8], R7 ;  /* 0x0000a80701007387 */ /* 0x008fe80000100800 */
[----:B----4-:R-:W-:Y:S04]  /*48a0*/  STL [R1+0x9c], R8 ;  /* 0x00009c0801007387 */ /* 0x010fe80000100800 */
[----:B--2---:R-:W-:Y:S04]  /*48b0*/  STL [R1+0xa0], R9 ;  /* 0x0000a00901007387 */ /* 0x004fe80000100800 */
[----:B------:R-:W-:Y:S04]  /*48c0*/  STL [R1+0xa4], R10 ;  /* 0x0000a40a01007387 */ /* 0x000fe80000100800 */
[----:B------:R1:W-:Y:S04]  /*48d0*/  STL.64 [R1+0xb0], R12 ;  /* 0x0000b00c01007387 */ /* 0x0003e80000100a00 */
[----:B------:R2:W-:Y:S04]  /*48e0*/  STL.64 [R1+0xb8], R14 ;  /* 0x0000b80e01007387 */ /* 0x0005e80000100a00 */
[----:B------:R-:W-:Y:S04]  /*48f0*/  STL.64 [R1+0xc0], R16 ;  /* 0x0000c01001007387 */ /* 0x000fe80000100a00 */
[----:B------:R-:W-:Y:S01]  /*4900*/  STS.U16 [R6+UR12], R174 ;  /* 0x000000ae06007988 */ /* 0x000fe2000800040c */
[----:B------:R-:W-:Y:S01]  /*4910*/  ISETP.GE.AND P0, PT, R5, R3, PT ;  /* 0x000000030500720c */ /* 0x000fe20003f06270 */
[----:B-1----:R-:W1:Y:S02]  /*4920*/  LDC R13, c[0x0][0x23c] ;  /* 0x00008f00ff0d7b82 */ /* 0x002e640000000800 */
[----:B--2---:R-:W2:Y:S04]  /*4930*/  LDL.LU R14, [R1+0x28] ;  /* 0x00002800010e7983 */ /* 0x004ea80000300800 */
[----:B------:R-:W3:Y:S04]  /*4940*/  LDL.LU R10, [R1+0x2c] ;  /* 0x00002c00010a7983 */ /* 0x000ee80000300800 */
[----:B------:R-:W-:Y:S04]  /*4950*/  STS.U16 [R6+UR12+0x400], R176 ;  /* 0x000400b006007988 */ /* 0x000fe8000800040c */
[----:B------:R-:W-:Y:S04]  /*4960*/  STS.U16 [R6+UR12+0x800], R178 ;  /* 0x000800b206007988 */ /* 0x000fe8000800040c */
[----:B------:R-:W-:Y:S04]  /*4970*/  STS.U16 [R6+UR12+0xc00], R180 ;  /* 0x000c00b406007988 */ /* 0x000fe8000800040c */
[----:B------:R-:W-:Y:S04]  /*4980*/  STS.U16 [R6+UR12+0x1000], R182 ;  /* 0x001000b606007988 */ /* 0x000fe8000800040c */
[----:B------:R-:W-:Y:S04]  /*4990*/  STS.U16 [R6+UR12+0x1400], R184 ;  /* 0x001400b806007988 */ /* 0x000fe8000800040c */
[----:B------:R-:W-:Y:S04]  /*49a0*/  STS.U16 [R6+UR12+0x1800], R187 ;  /* 0x001800bb06007988 */ /* 0x000fe8000800040c */
[----:B------:R-:W-:Y:S04]  /*49b0*/  STS.U16 [R6+UR12+0x1c00], R186 ;  /* 0x001c00ba06007988 */ /* 0x000fe8000800040c */
[----:B------:R-:W4:Y:S04]  /*49c0*/  LDL.LU R9, [R1+0x40] ;  /* 0x0000400001097983 */ /* 0x000f280000300800 */
[----:B------:R-:W-:Y:S04]  /*49d0*/  STS.U16 [R4+UR12+0x80], R188 ;  /* 0x000080bc04007988 */ /* 0x000fe8000800040c */
[----:B------:R-:W4:Y:S04]  /*49e0*/  LDL.LU R2, [R1+0x44] ;  /* 0x0000440001027983 */ /* 0x000f280000300800 */
[----:B------:R-:W-:Y:S04]  /*49f0*/  STS.U16 [R4+UR12+0x480], R190 ;  /* 0x000480be04007988 */ /* 0x000fe8000800040c */
[----:B------:R-:W4:Y:S04]  /*4a00*/  LDL.LU R0, [R1+0x48] ;  /* 0x0000480001007983 */ /* 0x000f280000300800 */
[----:B------:R-:W-:Y:S04]  /*4a10*/  STS.U16 [R4+UR12+0x880], R192 ;  /* 0x000880c004007988 */ /* 0x000fe8000800040c */
[----:B------:R-:W-:Y:S04]  /*4a20*/  STS.U16 [R4+UR12+0xc80], R194 ;  /* 0x000c80c204007988 */ /* 0x000fe8000800040c */
[----:B------:R-:W-:Y:S04]  /*4a30*/  STS.U16 [R4+UR12+0x1080], R196 ;  /* 0x001080c404007988 */ /* 0x000fe8000800040c */
[----:B------:R-:W-:Y:S04]  /*4a40*/  STS.U16 [R4+UR12+0x1480], R198 ;  /* 0x001480c604007988 */ /* 0x000fe8000800040c */
[----:B------:R-:W4:Y:S04]  /*4a50*/  LDL.LU R8, [R1+0x4c] ;  /* 0x00004c0001087983 */ /* 0x000f280000300800 */
[----:B------:R-:W-:Y:S04]  /*4a60*/  STS.U16 [R4+UR12+0x1880], R200 ;  /* 0x001880c804007988 */ /* 0x000fe8000800040c */
[----:B------:R-:W4:Y:S04]  /*4a70*/  LDL.LU R7, [R1+0x50] ;  /* 0x0000500001077983 */ /* 0x000f280000300800 */
[----:B------:R0:W-:Y:S04]  /*4a80*/  STS.U16 [R4+UR12+0x1c80], R202 ;  /* 0x001c80ca04007988 */ /* 0x0001e8000800040c */
[----:B------:R-:W4:Y:S04]  /*4a90*/  LDL.LU R5, [R1+0x54] ;  /* 0x0000540001057983 */ /* 0x000f280000300800 */
[----:B0-----:R-:W4:Y:S01]  /*4aa0*/  LDL.LU R4, [R1+0x58] ;  /* 0x0000580001047983 */ /* 0x001f220000300800 */
[----:B------:R-:W0:Y:S01]  /*4ab0*/  S2R R160, SR_TID.X ;  /* 0x0000000000a07919 */ /* 0x000e220000002100 */
[----:B------:R-:W-:-:S04]  /*4ac0*/  LOP3.LUT R163, R163, R162, RZ, 0x3c, !PT ;  /* 0x000000a2a3a37212 */ /* 0x000fc800078e3cff */
[----:B------:R-:W-:-:S04]  /*4ad0*/  LOP3.LUT R162, R163, R162, RZ, 0x3c, !PT ;  /* 0x000000a2a3a27212 */ /* 0x000fc800078e3cff */
[----:B------:R-:W-:Y:S02]  /*4ae0*/  LOP3.LUT R163, R163, R162, RZ, 0x3c, !PT ;  /* 0x000000a2a3a37212 */ /* 0x000fe400078e3cff */
[----:B------:R-:W-:Y:S02]  /*4af0*/  PRMT R155, RZ, 0x7610, R155 ;  /* 0x00007610ff9b7816 */ /* 0x000fe4000000009b */
[----:B0-----:R-:W-:-:S05]  /*4b00*/  LOP3.LUT R12, R160, 0x3f, RZ, 0xc0, !PT ;  /* 0x0000003fa00c7812 */ /* 0x001fca00078ec0ff */
[----:B-1----:R-:W-:-:S04]  /*4b10*/  IMAD R12, R12, R13, RZ ;  /* 0x0000000d0c0c7224 */ /* 0x002fc800078e02ff */
[----:B------:R-:W-:-:S05]  /*4b20*/  IMAD.WIDE R156, R12, 0x2, R162 ;  /* 0x000000020c9c7825 */ /* 0x000fca00078e02a2 */
[----:B------:R0:W4:Y:S01]  /*4b30*/  @!P0 LDG.E.U16 R155, desc[UR14][R156.64] ;  /* 0x0000000e9c9b8981 */ /* 0x000122000c1e1500 */
[----:B------:R-:W-:Y:S01]  /*4b40*/  IMAD.WIDE R160, R12, 0x2, R164 ;  /* 0x000000020ca07825 */ /* 0x000fe200078e02a4 */
[----:B0-----:R-:W-:Y:S02]  /*4b50*/  PRMT R156, RZ, 0x7610, R156 ;  /* 0x00007610ff9c7816 */ /* 0x001fe4000000009c */
[----:B------:R-:W-:-:S04]  /*4b60*/  PRMT R157, RZ, 0x7610, R157 ;  /* 0x00007610ff9d7816 */ /* 0x000fc8000000009d */
[----:B------:R0:W4:Y:S02]  /*4b70*/  @!P0 LDG.E.U16 R156, desc[UR14][R160.64] ;  /* 0x0000000ea09c8981 */ /* 0x000124000c1e1500 */
[----:B0-----:R-:W-:Y:S02]  /*4b80*/  IMAD.MOV.U32 R160, RZ, RZ, R166 ;  /* 0x000000ffffa07224 */ /* 0x001fe400078e00a6 */
[----:B------:R-:W-:Y:S02]  /*4b90*/  IMAD.MOV.U32 R161, RZ, RZ, R167 ;  /* 0x000000ffffa17224 */ /* 0x000fe400078e00a7 */
[----:B------:R-:W-:Y:S01]  /*4ba0*/  IMAD.WIDE R166, R12, 0x2, R160 ;  /* 0x000000020ca67825 */ /* 0x000fe200078e02a0 */
        /* <DEDUP_REMOVED lines=25> */
[----:B------:R-:W-:-:S04]  /*4d40*/  LOP3.LUT R16, R6, 0x20, RZ, 0x3c, !PT ;  /* 0x0000002006107812 */ /* 0x000fc800078e3cff */
[----:B------:R0:W4:Y:S01]  /*4d50*/  @!P0 LDG.E.U16 R228, desc[UR14][R176.64] ;  /* 0x0000000eb0e48981 */ /* 0x000122000c1e1500 */
[----:B------:R-:W-:Y:S01]  /*4d60*/  PRMT R229, RZ, 0x7610, R229 ;  /* 0x00007610ffe57816 */ /* 0x000fe200000000e5 */
[----:B------:R-:W-:Y:S02]  /*4d70*/  IMAD.MOV.U32 R188, RZ, RZ, R211 ;  /* 0x000000ffffbc7224 */ /* 0x000fe400078e00d3 */
[----:B------:R-:W-:Y:S01]  /*4d80*/  STS.U16 [R16+UR12+0x100], R204 ;  /* 0x000100cc10007988 */ /* 0x000fe2000800040c */
[----:B0-----:R-:W-:Y:S02]  /*4d90*/  IMAD.MOV.U32 R176, RZ, RZ, R185 ;  /* 0x000000ffffb07224 */ /* 0x001fe400078e00b9 */
[----:B------:R-:W-:Y:S01]  /*4da0*/  IMAD.MOV.U32 R177, RZ, RZ, R183 ;  /* 0x000000ffffb17224 */ /* 0x000fe200078e00b7 */
[----:B------:R2:W-:Y:S01]  /*4db0*/  STS.U16 [R16+UR12+0x500], R206 ;  /* 0x000500ce10007988 */ /* 0x0005e2000800040c */
[----:B------:R-:W-:-:S03]  /*4dc0*/  IMAD.WIDE R178, R12, 0x2, R176 ;  /* 0x000000020cb27825 */ /* 0x000fc600078e02b0 */
[----:B------:R-:W-:Y:S04]  /*4dd0*/  STS.U16 [R16+UR12+0x900], R208 ;  /* 0x000900d010007988 */ /* 0x000fe8000800040c */
[----:B------:R0:W4:Y:S04]  /*4de0*/  @!P0 LDG.E.U16 R229, desc[UR14][R178.64] ;  /* 0x0000000eb2e58981 */ /* 0x000128000c1e1500 */
[----:B------:R1:W-:Y:S01]  /*4df0*/  STS.U16 [R16+UR12+0xd00], R210 ;  /* 0x000d00d210007988 */ /* 0x0003e2000800040c */
[----:B0-----:R-:W-:Y:S02]  /*4e00*/  IMAD.MOV.U32 R179, RZ, RZ, R189 ;  /* 0x000000ffffb37224 */ /* 0x001fe400078e00bd */
[----:B------:R-:W-:-:S02]  /*4e10*/  IMAD.MOV.U32 R189, RZ, RZ, R209 ;  /* 0x000000ffffbd7224 */ /* 0x000fc400078e00d1 */
[----:B---3--:R-:W-:Y:S01]  /*4e20*/  IMAD.MOV.U32 R209, RZ, RZ, R10 ;  /* 0x000000ffffd17224 */ /* 0x008fe200078e000a */
[----:B------:R0:W-:Y:S01]  /*4e30*/  STS.U16 [R16+UR12+0x1100], R212 ;  /* 0x001100d410007988 */ /* 0x0001e2000800040c */
[----:B------:R-:W-:-:S03]  /*4e40*/  IMAD.MOV.U32 R190, RZ, RZ, R215 ;  /* 0x000000ffffbe7224 */ /* 0x000fc600078e00d7 */
[----:B------:R3:W-:Y:S01]  /*4e50*/  STS.U16 [R16+UR12+0x1500], R214 ;  /* 0x001500d610007988 */ /* 0x0007e2000800040c */
[----:B--2---:R-:W-:Y:S02]  /*4e60*/  IMAD.MOV.U32 R206, RZ, RZ, R14 ;  /* 0x000000ffffce7224 */ /* 0x004fe400078e000e */
[----:B------:R-:W-:Y:S02]  /*4e70*/  IMAD.MOV.U32 R194, RZ, RZ, R223 ;  /* 0x000000ffffc27224 */ /* 0x000fe400078e00df */
[----:B----4-:R-:W-:Y:S02]  /*4e80*/  IMAD.MOV.U32 R211, RZ, RZ, R2 ;  /* 0x000000ffffd37224 */ /* 0x010fe400078e0002 */
[----:B------:R-:W2:Y:S01]  /*4e90*/  LDL.LU R2, [R1+0x5c] ;  /* 0x00005c0001027983 */ /* 0x000ea20000300800 */
[----:B-1----:R-:W-:-:S03]  /*4ea0*/  IMAD.MOV.U32 R210, RZ, RZ, R0 ;  /* 0x000000ffffd27224 */ /* 0x002fc600078e0000 */
[----:B------:R-:W4:Y:S04]  /*4eb0*/  LDL.LU R0, [R1+0x60] ;  /* 0x0000600001007983 */ /* 0x000f280000300800 */
[----:B------:R-:W2:Y:S04]  /*4ec0*/  LDL.LU R15, [R1+0x64] ;  /* 0x00006400010f7983 */ /* 0x000ea80000300800 */
[----:B------:R-:W2:Y:S01]  /*4ed0*/  LDL.LU R10, [R1+0x68] ;  /* 0x00006800010a7983 */ /* 0x000ea20000300800 */
[----:B0-----:R-:W-:-:S03]  /*4ee0*/  IMAD.MOV.U32 R212, RZ, RZ, R7 ;  /* 0x000000ffffd47224 */ /* 0x001fc600078e0007 */
[----:B------:R-:W2:Y:S01]  /*4ef0*/  LDL.LU R7, [R1+0x14] ;  /* 0x0000140001077983 */ /* 0x000ea20000300800 */
[----:B------:R-:W-:Y:S02]  /*4f00*/  IMAD.MOV.U32 R215, RZ, RZ, R5 ;  /* 0x000000ffffd77224 */ /* 0x000fe400078e0005 */
[----:B---3--:R-:W-:Y:S02]  /*4f10*/  IMAD.MOV.U32 R214, RZ, RZ, R4 ;  /* 0x000000ffffd67224 */ /* 0x008fe400078e0004 */
[----:B------:R-:W3:Y:S04]  /*4f20*/  LDL.LU R4, [R1+0x4] ;  /* 0x0000040001047983 */ /* 0x000ee80000300800 */
[----:B------:R-:W3:Y:S04]  /*4f30*/  LDL.LU R14, [R1+0x6c] ;  /* 0x00006c00010e7983 */ /* 0x000ee80000300800 */
[----:B------:R-:W3:Y:S04]  /*4f40*/  LDL.LU R5, [R1+0x70] ;  /* 0x0000700001057983 */ /* 0x000ee80000300800 */
[----:B------:R-:W3:Y:S04]  /*4f50*/  LDL.LU R223, [R1+0x74] ;  /* 0x0000740001df7983 */ /* 0x000ee80000300800 */
[----:B------:R-:W3:Y:S01]  /*4f60*/  LDL.LU R13, [R1+0x78] ;  /* 0x00007800010d7983 */ /* 0x000ee20000300800 */
[----:B------:R-:W-:Y:S01]  /*4f70*/  IMAD.MOV.U32 R178, RZ, RZ, R191 ;  /* 0x000000ffffb27224 */ /* 0x000fe200078e00bf */
[----:B------:R-:W-:-:S03]  /*4f80*/  PRMT R230, RZ, 0x7610, R230 ;  /* 0x00007610ffe67816 */ /* 0x000fc600000000e6 */
[----:B------:R-:W-:Y:S01]  /*4f90*/  IMAD.WIDE R180, R12, 0x2, R178 ;  /* 0x000000020cb47825 */ /* 0x000fe200078e02b2 */
[----:B------:R-:W-:-:S04]  /*4fa0*/  PRMT R231, RZ, 0x7610, R231 ;  /* 0x00007610ffe77816 */ /* 0x000fc800000000e7 */
[----:B------:R0:W3:Y:S02]  /*4fb0*/  @!P0 LDG.E.U16 R230, desc[UR14][R180.64] ;  /* 0x0000000eb4e68981 */ /* 0x0000e4000c1e1500 */
[----:B0-----:R-:W-:Y:S02]  /*4fc0*/  IMAD.MOV.U32 R180, RZ, RZ, R195 ;  /* 0x000000ffffb47224 */ /* 0x001fe400078e00c3 */
[----:B------:R-:W-:Y:S02]  /*4fd0*/  IMAD.MOV.U32 R181, RZ, RZ, R193 ;  /* 0x000000ffffb57224 */ /* 0x000fe400078e00c1 */
[----:B------:R-:W-:Y:S01]  /*4fe0*/  IMAD.WIDE R182, R12, 0x2, R180 ;  /* 0x000000020cb67825 */ /* 0x000fe200078e02b4 */
[----:B------:R-:W-:-:S04]  /*4ff0*/  PRMT R232, RZ, 0x7610, R232 ;  /* 0x00007610ffe87816 */ /* 0x000fc800000000e8 */
[----:B------:R0:W3:Y:S02]  /*5000*/  @!P0 LDG.E.U16 R231, desc[UR14][R182.64] ;  /* 0x0000000eb6e78981 */ /* 0x0000e4000c1e1500 */
[----:B0-----:R-:W-:Y:S02]  /*5010*/  IMAD.MOV.U32 R182, RZ, RZ, R199 ;  /* 0x000000ffffb67224 */ /* 0x001fe400078e00c7 */
[----:B------:R-:W-:Y:S02]  /*5020*/  IMAD.MOV.U32 R183, RZ, RZ, R197 ;  /* 0x000000ffffb77224 */ /* 0x000fe400078e00c5 */
[----:B------:R-:W-:Y:S01]  /*5030*/  IMAD.WIDE R184, R12, 0x2, R182 ;  /* 0x000000020cb87825 */ /* 0x000fe200078e02b6 */
[----:B------:R-:W-:-:S04]  /*5040*/  PRMT R233, RZ, 0x7610, R233 ;  /* 0x00007610ffe97816 */ /* 0x000fc800000000e9 */
[----:B------:R0:W3:Y:S01]  /*5050*/  @!P0 LDG.E.U16 R232, desc[UR14][R184.64] ;  /* 0x0000000eb8e88981 */ /* 0x0000e2000c1e1500 */
[----:B------:R-:W-:Y:S02]  /*5060*/  IMAD.MOV.U32 R186, RZ, RZ, R207 ;  /* 0x000000ffffba7224 */ /* 0x000fe400078e00cf */
[----:B------:R-:W-:Y:S02]  /*5070*/  IMAD.MOV.U32 R187, RZ, RZ, R205 ;  /* 0x000000ffffbb7224 */ /* 0x000fe400078e00cd */
[----:B0-----:R-:W-:Y:S02]  /*5080*/  IMAD.MOV.U32 R184, RZ, RZ, R203 ;  /* 0x000000ffffb87224 */ /* 0x001fe400078e00cb */
[----:B------:R-:W-:Y:S02]  /*5090*/  IMAD.MOV.U32 R185, RZ, RZ, R201 ;  /* 0x000000ffffb97224 */ /* 0x000fe400078e00c9 */
[----:B------:R-:W-:-:S05]  /*50a0*/  IMAD.WIDE R234, R12, 0x2, R184 ;  /* 0x000000020cea7825 */ /* 0x000fca00078e02b8 */
[----:B------:R0:W3:Y:S01]  /*50b0*/  @!P0 LDG.E.U16 R233, desc[UR14][R234.64] ;  /* 0x0000000eeae98981 */ /* 0x0000e2000c1e1500 */
[----:B------:R-:W-:Y:S01]  /*50c0*/  IMAD.WIDE R236, R12, 0x2, R186 ;  /* 0x000000020cec7825 */ /* 0x000fe200078e02ba */
[----:B0-----:R-:W-:Y:S02]  /*50d0*/  PRMT R234, RZ, 0x7610, R234 ;  /* 0x00007610ffea7816 */ /* 0x001fe400000000ea */
[----:B------:R-:W-:-:S04]  /*50e0*/  PRMT R235, RZ, 0x7610, R235 ;  /* 0x00007610ffeb7816 */ /* 0x000fc800000000eb */
[----:B------:R0:W3:Y:S01]  /*50f0*/  @!P0 LDG.E.U16 R234, desc[UR14][R236.64] ;  /* 0x0000000eecea8981 */ /* 0x0000e2000c1e1500 */
[----:B------:R-:W-:Y:S02]  /*5100*/  IMAD.MOV.U32 R191, RZ, RZ, R213 ;  /* 0x000000ffffbf7224 */ /* 0x000fe400078e00d5 */
[----:B0-----:R-:W-:-:S05]  /*5110*/  IMAD.WIDE R236, R12, 0x2, R188 ;  /* 0x000000020cec7825 */ /* 0x001fca00078e02bc */
[----:B------:R0:W3:Y:S01]  /*5120*/  @!P0 LDG.E.U16 R235, desc[UR14][R236.64] ;  /* 0x0000000eeceb8981 */ /* 0x0000e2000c1e1500 */
[----:B------:R-:W-:-:S04]  /*5130*/  IMAD.WIDE R238, R12, 0x2, R190 ;  /* 0x000000020cee7825 */ /* 0x000fc800078e02be */
[----:B------:R-:W-:Y:S02]  /*5140*/  IMAD.MOV.U32 R192, RZ, RZ, R219 ;  /* 0x000000ffffc07224 */ /* 0x000fe400078e00db */
[----:B------:R-:W-:Y:S01]  /*5150*/  IMAD.MOV.U32 R193, RZ, RZ, R217 ;  /* 0x000000ffffc17224 */ /* 0x000fe200078e00d9 */
        /* <DEDUP_REMOVED lines=37> */
[C---:B------:R-:W-:Y:S01]  /*53b0*/  IMAD.WIDE R248, R12.reuse, 0x2, R210 ;  /* 0x000000020cf87825 */ /* 0x040fe200078e02d2 */
[----:B------:R4:W-:Y:S01]  /*53c0*/  STS.U16 [R16+UR12+0x1900], R216 ;  /* 0x001900d810007988 */ /* 0x0009e2000800040c */
[----:B0-----:R-:W-:Y:S02]  /*53d0*/  PRMT R244, RZ, 0x7610, R244 ;  /* 0x00007610fff47816 */ /* 0x001fe400000000f4 */
[----:B------:R-:W-:Y:S01]  /*53e0*/  PRMT R245, RZ, 0x7610, R245 ;  /* 0x00007610fff57816 */ /* 0x000fe200000000f5 */
[----:B------:R-:W-:Y:S01]  /*53f0*/  IMAD.MOV.U32 R213, RZ, RZ, R8 ;  /* 0x000000ffffd57224 */ /* 0x000fe200078e0008 */
[----:B------:R-:W3:Y:S04]  /*5400*/  LDL.LU R9, [R1+0x3c] ;  /* 0x00003c0001097983 */ /* 0x000ee80000300800 */
[----:B------:R0:W3:Y:S01]  /*5410*/  @!P0 LDG.E.U16 R244, desc[UR14][R246.64] ;  /* 0x0000000ef6f48981 */ /* 0x0000e2000c1e1500 */
[----:B------:R-:W-:-:S03]  /*5420*/  IMAD.WIDE R250, R12, 0x2, R214 ;  /* 0x000000020cfa7825 */ /* 0x000fc600078e02d6 */
[----:B------:R1:W-:Y:S01]  /*5430*/  STS.U16 [R16+UR12+0x1d00], R218 ;  /* 0x001d00da10007988 */ /* 0x0003e2000800040c */
[----:B----4-:R-:W-:Y:S02]  /*5440*/  IMAD.MOV.U32 R216, RZ, RZ, R0 ;  /* 0x000000ffffd87224 */ /* 0x010fe400078e0000 */
[----:B--2---:R-:W-:Y:S02]  /*5450*/  IMAD.MOV.U32 R217, RZ, RZ, R2 ;  /* 0x000000ffffd97224 */ /* 0x004fe400078e0002 */
[----:B------:R-:W-:Y:S01]  /*5460*/  IMAD.MOV.U32 R219, RZ, RZ, R15 ;  /* 0x000000ffffdb7224 */ /* 0x000fe200078e000f */
[----:B------:R-:W-:Y:S01]  /*5470*/  PRMT R252, RZ, 0x7610, R252 ;  /* 0x00007610fffc7816 */ /* 0x000fe200000000fc */
[----:B0-----:R-:W-:Y:S01]  /*5480*/  IMAD.WIDE R246, R12, 0x2, R208 ;  /* 0x000000020cf67825 */ /* 0x001fe200078e02d0 */
[----:B------:R-:W2:Y:S04]  /*5490*/  LDL.LU R8, [R1+0x24] ;  /* 0x0000240001087983 */ /* 0x000ea80000300800 */
[----:B------:R0:W4:Y:S01]  /*54a0*/  @!P0 LDG.E.U16 R245, desc[UR14][R246.64] ;  /* 0x0000000ef6f58981 */ /* 0x000122000c1e1500 */
[----:B-1----:R-:W-:-:S03]  /*54b0*/  IMAD.MOV.U32 R218, RZ, RZ, R10 ;  /* 0x000000ffffda7224 */ /* 0x002fc600078e000a */
[----:B------:R-:W4:Y:S01]  /*54c0*/  LDL.LU R0, [R1+0x10] ;  /* 0x0000100001007983 */ /* 0x000f220000300800 */
[----:B0-----:R-:W-:Y:S02]  /*54d0*/  PRMT R246, RZ, 0x7610, R246 ;  /* 0x00007610fff67816 */ /* 0x001fe400000000f6 */
[----:B------:R-:W-:Y:S02]  /*54e0*/  PRMT R247, RZ, 0x7610, R247 ;  /* 0x00007610fff77816 */ /* 0x000fe400000000f7 */
[----:B------:R-:W-:Y:S01]  /*54f0*/  LOP3.LUT R10, R6, 0x30, RZ, 0x3c, !PT ;  /* 0x00000030060a7812 */ /* 0x000fe200078e3cff */
[C---:B------:R-:W-:Y:S01]  /*5500*/  IMAD.WIDE R16, R12.reuse, 0x2, R218 ;  /* 0x000000020c107825 */ /* 0x040fe200078e02da */
[----:B------:R0:W4:Y:S04]  /*5510*/  @!P0 LDG.E.U16 R246, desc[UR14][R248.64] ;  /* 0x0000000ef8f68981 */ /* 0x000128000c1e1500 */
[----:B------:R-:W4:Y:S01]  /*5520*/  LDL.LU R2, [R1] ;  /* 0x0000000001027983 */ /* 0x000f220000300800 */
[----:B0-----:R-:W-:-:S05]  /*5530*/  IMAD.WIDE R248, R12, 0x2, R212 ;  /* 0x000000020cf87825 */ /* 0x001fca00078e02d4 */
[----:B------:R0:W4:Y:S02]  /*5540*/  @!P0 LDG.E.U16 R247, desc[UR14][R248.64] ;  /* 0x0000000ef8f78981 */ /* 0x000124000c1e1500 */
[----:B0-----:R-:W-:Y:S02]  /*5550*/  PRMT R248, RZ, 0x7610, R248 ;  /* 0x00007610fff87816 */ /* 0x001fe400000000f8 */
[----:B------:R-:W-:-:S04]  /*5560*/  PRMT R249, RZ, 0x7610, R249 ;  /* 0x00007610fff97816 */ /* 0x000fc800000000f9 */
[----:B------:R0:W4:Y:S01]  /*5570*/  @!P0 LDG.E.U16 R248, desc[UR14][R250.64] ;  /* 0x0000000efaf88981 */ /* 0x000122000c1e1500 */
[----:B---3--:R-:W-:-:S03]  /*5580*/  IMAD.MOV.U32 R221, RZ, RZ, R14 ;  /* 0x000000ffffdd7224 */ /* 0x008fc600078e000e */
[----:B------:R1:W-:Y:S01]  /*5590*/  STS.U16 [R10+UR12+0x180], R220 ;  /* 0x000180dc0a007988 */ /* 0x0003e2000800040c */
[----:B0-----:R-:W-:-:S03]  /*55a0*/  IMAD.WIDE R250, R12, 0x2, R216 ;  /* 0x000000020cfa7825 */ /* 0x001fc600078e02d8 */
[----:B------:R0:W-:Y:S01]  /*55b0*/  STS.U16 [R10+UR12+0x580], R222 ;  /* 0x000580de0a007988 */ /* 0x0001e2000800040c */
[----:B-1----:R-:W-:-:S03]  /*55c0*/  IMAD.MOV.U32 R220, RZ, RZ, R5 ;  /* 0x000000ffffdc7224 */ /* 0x002fc600078e0005 */
[----:B------:R1:W3:Y:S01]  /*55d0*/  @!P0 LDG.E.U16 R249, desc[UR14][R250.64] ;  /* 0x0000000efaf98981 */ /* 0x0002e2000c1e1500 */
[----:B------:R-:W-:-:S04]  /*55e0*/  IMAD.WIDE R14, R12, 0x2, R220 ;  /* 0x000000020c0e7825 */ /* 0x000fc800078e02dc */
[----:B0-----:R-:W-:Y:S01]  /*55f0*/  IMAD.MOV.U32 R222, RZ, RZ, R13 ;  /* 0x000000ffffde7224 */ /* 0x001fe200078e000d */
[----:B-1----:R-:W-:Y:S02]  /*5600*/  PRMT R250, RZ, 0x7610, R250 ;  /* 0x00007610fffa7816 */ /* 0x002fe400000000fa */
[----:B------:R-:W-:Y:S01]  /*5610*/  PRMT R251, RZ, 0x7610, R251 ;  /* 0x00007610fffb7816 */ /* 0x000fe200000000fb */
[----:B------:R-:W-:-:S03]  /*5620*/  IMAD.WIDE R12, R12, 0x2, R222 ;  /* 0x000000020c0c7825 */ /* 0x000fc600078e02de */
[----:B------:R-:W3:Y:S04]  /*5630*/  @!P0 LDG.E.U16 R250, desc[UR14][R16.64] ;  /* 0x0000000e10fa8981 */ /* 0x000ee8000c1e1500 */
[----:B------:R-:W3:Y:S04]  /*5640*/  @!P0 LDG.E.U16 R251, desc[UR14][R14.64] ;  /* 0x0000000e0efb8981 */ /* 0x000ee8000c1e1500 */
[----:B------:R-:W3:Y:S04]  /*5650*/  @!P0 LDG.E.U16 R252, desc[UR14][R12.64] ;  /* 0x0000000e0cfc8981 */ /* 0x000ee8000c1e1500 */
[----:B------:R-:W2:Y:S04]  /*5660*/  LDL.LU.64 R16, [R1+0xc0] ;  /* 0x0000c00001107983 */ /* 0x000ea80000300a00 */
[----:B------:R-:W3:Y:S04]  /*5670*/  LDL.LU R5, [R1+0x38] ;  /* 0x0000380001057983 */ /* 0x000ee80000300800 */
[----:B------:R-:W3:Y:S04]  /*5680*/  LDL.LU.64 R14, [R1+0xb8] ;  /* 0x0000b800010e7983 */ /* 0x000ee80000300a00 */
[----:B------:R-:W4:Y:S04]  /*5690*/  LDL.LU.64 R12, [R1+0xb0] ;  /* 0x0000b000010c7983 */ /* 0x000f280000300a00 */
[----:B------:R0:W-:Y:S04]  /*56a0*/  STS.U16 [R10+UR12+0x980], R7 ;  /* 0x000980070a007988 */ /* 0x0001e8000800040c */
[----:B0-----:R-:W2:Y:S04]  /*56b0*/  LDL.LU R7, [R1+0xa8] ;  /* 0x0000a80001077983 */ /* 0x001ea80000300800 */
[----:B------:R0:W-:Y:S02]  /*56c0*/  STS.U16 [R10+UR12+0xd80], R4 ;  /* 0x000d80040a007988 */ /* 0x0001e4000800040c */
[----:B0-----:R-:W-:-:S02]  /*56d0*/  LOP3.LUT R4, R6, 0x40, RZ, 0x3c, !PT ;  /* 0x0000004006047812 */ /* 0x001fc400078e3cff */
[----:B--2---:R0:W-:Y:S04]  /*56e0*/  STS.U16 [R10+UR12+0x1180], R7 ;  /* 0x001180070a007988 */ /* 0x0041e8000800040c */
[----:B----4-:R1:W-:Y:S04]  /*56f0*/  STS.U16 [R10+UR12+0x1580], R12 ;  /* 0x0015800c0a007988 */ /* 0x0103e8000800040c */
[----:B------:R2:W-:Y:S04]  /*5700*/  STS.U16 [R10+UR12+0x1980], R17 ;  /* 0x001980110a007988 */ /* 0x0005e8000800040c */
[----:B0-----:R-:W4:Y:S04]  /*5710*/  LDL.LU R7, [R1+0x8] ;  /* 0x0000080001077983 */ /* 0x001f280000300800 */
[----:B-1----:R-:W4:Y:S04]  /*5720*/  LDL.LU R12, [R1+0x18] ;  /* 0x00001800010c7983 */ /* 0x002f280000300800 */
[----:B--2---:R-:W2:Y:S04]  /*5730*/  LDL.LU R17, [R1+0x30] ;  /* 0x0000300001117983 */ /* 0x004ea80000300800 */
[----:B------:R0:W-:Y:S04]  /*5740*/  STS.U16 [R10+UR12+0x1d80], R22 ;  /* 0x001d80160a007988 */ /* 0x0001e8000800040c */
[----:B------:R1:W-:Y:S04]  /*5750*/  STS.U16 [R4+UR12+0x200], R9 ;  /* 0x0002000904007988 */ /* 0x0003e8000800040c */
[----:B------:R3:W-:Y:S04]  /*5760*/  STS.U16 [R4+UR12+0x600], R8 ;  /* 0x0006000804007988 */ /* 0x0007e8000800040c */
[----:B0-----:R-:W2:Y:S04]  /*5770*/  LDL.LU R10, [R1+0xa4] ;  /* 0x0000a400010a7983 */ /* 0x001ea80000300800 */
[----:B------:R-:W4:Y:S04]  /*5780*/  LDL.LU R22, [R1+0xc] ;  /* 0x00000c0001167983 */ /* 0x000f280000300800 */
[----:B-1----:R-:W2:Y:S04]  /*5790*/  LDL.LU R9, [R1+0xa0] ;  /* 0x0000a00001097983 */ /* 0x002ea80000300800 */
[----:B---3--:R-:W3:Y:S04]  /*57a0*/  LDL.LU R8, [R1+0x9c] ;  /* 0x00009c0001087983 */ /* 0x008ee80000300800 */
[----:B------:R0:W-:Y:S04]  /*57b0*/  STS.U16 [R4+UR12+0xa00], R0 ;  /* 0x000a000004007988 */ /* 0x0001e8000800040c */
[----:B------:R1:W-:Y:S04]  /*57c0*/  STS.U16 [R4+UR12+0xe00], R2 ;  /* 0x000e000204007988 */ /* 0x0003e8000800040c */
[----:B0-----:R-:W2:Y:S04]  /*57d0*/  LDL.LU R0, [R1+0x98] ;  /* 0x0000980001007983 */ /* 0x001ea80000300800 */
[----:B-1----:R-:W2:Y:S04]  /*57e0*/  LDL.LU R2, [R1+0x94] ;  /* 0x0000940001027983 */ /* 0x002ea80000300800 */
[----:B---3--:R0:W-:Y:S04]  /*57f0*/  STS.U16 [R4+UR12+0x1200], R8 ;  /* 0x0012000804007988 */ /* 0x0081e8000800040c */
[----:B------:R1:W-:Y:S04]  /*5800*/  STS.U16 [R4+UR12+0x1600], R13 ;  /* 0x0016000d04007988 */ /* 0x0003e8000800040c */
[----:B------:R-:W-:Y:S04]  /*5810*/  STS.U16 [R4+UR12+0x1a00], R18 ;  /* 0x001a001204007988 */ /* 0x000fe8000800040c */
[----:B0-----:R-:W3:Y:S04]  /*5820*/  LDL.LU R8, [R1+0x1c] ;  /* 0x00001c0001087983 */ /* 0x001ee80000300800 */
[----:B-1----:R-:W3:Y:S04]  /*5830*/  LDL.LU R13, [R1+0x34] ;  /* 0x00003400010d7983 */ /* 0x002ee80000300800 */
[----:B------:R0:W-:Y:S04]  /*5840*/  STS.U16 [R4+UR12+0x1e00], R23 ;  /* 0x001e001704007988 */ /* 0x0001e8000800040c */
[----:B0-----:R-:W2:Y:S04]  /*5850*/  LDL.LU R4, [R1+0x90] ;  /* 0x0000900001047983 */ /* 0x001ea80000300800 */
[----:B------:R-:W4:Y:S01]  /*5860*/  LDL.LU R23, [R1+0x20] ;  /* 0x0000200001177983 */ /* 0x000f220000300800 */
[----:B------:R-:W-:-:S05]  /*5870*/  LOP3.LUT R18, R6, 0x50, RZ, 0x3c, !PT ;  /* 0x0000005006127812 */ /* 0x000fca00078e3cff */
[----:B------:R-:W-:Y:S04]  /*5880*/  STS.U16 [R18+UR12+0x280], R5 ;  /* 0x0002800512007988 */ /* 0x000fe8000800040c */
[----:B----4-:R-:W-:Y:S04]  /*5890*/  STS.U16 [R18+UR12+0x680], R23 ;  /* 0x0006801712007988 */ /* 0x010fe8000800040c */
[----:B------:R0:W-:Y:S04]  /*58a0*/  STS.U16 [R18+UR12+0xa80], R22 ;  /* 0x000a801612007988 */ /* 0x0001e8000800040c */
[----:B--2---:R1:W-:Y:S04]  /*58b0*/  STS.U16 [R18+UR12+0xe80], R4 ;  /* 0x000e800412007988 */ /* 0x0043e8000800040c */
[----:B------:R-:W-:Y:S01]  /*58c0*/  STS.U16 [R18+UR12+0x1280], R9 ;  /* 0x0012800912007988 */ /* 0x000fe2000800040c */
[----:B0-----:R-:W-:-:S03]  /*58d0*/  LOP3.LUT R22, R6, 0x60, RZ, 0x3c, !PT ;  /* 0x0000006006167812 */ /* 0x001fc600078e3cff */
[----:B------:R-:W-:Y:S04]  /*58e0*/  STS.U16 [R18+UR12+0x1680], R14 ;  /* 0x0016800e12007988 */ /* 0x000fe8000800040c */
[----:B-1----:R-:W2:Y:S04]  /*58f0*/  LDL.LU R4, [R1+0x8c] ;  /* 0x00008c0001047983 */ /* 0x002ea80000300800 */
[----:B------:R-:W-:Y:S04]  /*5900*/  STS.U16 [R18+UR12+0x1a80], R19 ;  /* 0x001a801312007988 */ /* 0x000fe8000800040c */
[----:B------:R-:W-:Y:S04]  /*5910*/  STS.U16 [R18+UR12+0x1e80], R152 ;  /* 0x001e809812007988 */ /* 0x000fe8000800040c */
[----:B---3--:R-:W-:Y:S04]  /*5920*/  STS.U16 [R22+UR12+0x300], R13 ;  /* 0x0003000d16007988 */ /* 0x008fe8000800040c */
[----:B------:R0:W-:Y:S04]  /*5930*/  STS.U16 [R22+UR12+0x700], R8 ;  /* 0x0007000816007988 */ /* 0x0001e8000800040c */
[----:B------:R-:W-:Y:S04]  /*5940*/  STS.U16 [R22+UR12+0xb00], R7 ;  /* 0x000b000716007988 */ /* 0x000fe8000800040c */
[----:B------:R1:W-:Y:S01]  /*5950*/  STS.U16 [R22+UR12+0xf00], R2 ;  /* 0x000f000216007988 */ /* 0x0003e2000800040c */
[----:B------:R-:W-:Y:S01]  /*5960*/  USHF.L.U32 UR4, UR13, 0x7, URZ ;  /* 0x000000070d047899 */ /* 0x000fe2000800063f */
[----:B0-----:R-:W0:Y:S02]  /*5970*/  LDC R8, c[0x0][0x23c] ;  /* 0x00008f00ff087b82 */ /* 0x001e240000000800 */
[----:B-1----:R-:W3:Y:S01]  /*5980*/  LDL.LU R2, [R1+0x88] ;  /* 0x0000880001027983 */ /* 0x002ee20000300800 */
[----:B------:R-:W-:-:S03]  /*5990*/  LOP3.LUT R7, R6, 0x70, RZ, 0x3c, !PT ;  /* 0x0000007006077812 */ /* 0x000fc600078e3cff */
[----:B------:R-:W-:Y:S04]  /*59a0*/  STS.U16 [R22+UR12+0x1300], R10 ;  /* 0x0013000a16007988 */ /* 0x000fe8000800040c */
[----:B------:R-:W-:Y:S04]  /*59b0*/  STS.U16 [R22+UR12+0x1700], R15 ;  /* 0x0017000f16007988 */ /* 0x000fe8000800040c */
[----:B------:R-:W-:Y:S04]  /*59c0*/  STS.U16 [R22+UR12+0x1b00], R20 ;  /* 0x001b001416007988 */ /* 0x000fe8000800040c */
[----:B------:R-:W-:Y:S04]  /*59d0*/  STS.U16 [R22+UR12+0x1f00], R153 ;  /* 0x001f009916007988 */ /* 0x000fe8000800040c */
[----:B------:R-:W-:Y:S04]  /*59e0*/  STS.U16 [R7+UR12+0x380], R17 ;  /* 0x0003801107007988 */ /* 0x000fe8000800040c */
[----:B------:R-:W-:Y:S01]  /*59f0*/  STS.U16 [R7+UR12+0x780], R12 ;  /* 0x0007800c07007988 */ /* 0x000fe2000800040c */
[----:B------:R-:W-:-:S04]  /*5a00*/  ULOP3.LUT UR4, UR4, 0x200, URZ, 0xc0, !UPT ;  /* 0x0000020004047892 */ /* 0x000fc8000f8ec03f */
[----:B------:R-:W-:-:S04]  /*5a10*/  ULEA.HI UR4, UR12, UR4, URZ, 0x1c ;  /* 0x000000040c047291 */ /* 0x000fc8000f8fe03f */
[----:B------:R-:W-:Y:S01]  /*5a20*/  ULOP3.LUT UR8, UR4, 0x3fff, URZ, 0xc0, !UPT ;  /* 0x00003fff04087892 */ /* 0x000fe2000f8ec03f */
[----:B------:R-:W-:Y:S02]  /*5a30*/  UMOV UR9, 0x40000040 ;  /* 0x4000004000097882 */ /* 0x000fe40000000000 */
[----:B------:R-:W-:Y:S01]  /*5a40*/  UMOV UR4, URZ ;  /* 0x0000003f00047c82 */ /* 0x000fe20008000000 */
[----:B--2---:R1:W-:Y:S04]  /*5a50*/  STS.U16 [R7+UR12+0xb80], R4 ;  /* 0x000b800407007988 */ /* 0x0043e8000800040c */
[----:B------:R-:W-:Y:S04]  /*5a60*/  STS.U16 [R7+UR12+0xf80], R0 ;  /* 0x000f800007007988 */ /* 0x000fe8000800040c */
[----:B------:R-:W-:Y:S04]  /*5a70*/  STS.U16 [R7+UR12+0x1380], R11 ;  /* 0x0013800b07007988 */ /* 0x000fe8000800040c */
[----:B------:R-:W-:Y:S04]  /*5a80*/  STS.U16 [R7+UR12+0x1780], R16 ;  /* 0x0017801007007988 */ /* 0x000fe8000800040c */
[----:B------:R-:W-:Y:S04]  /*5a90*/  STS.U16 [R7+UR12+0x1b80], R21 ;  /* 0x001b801507007988 */ /* 0x000fe8000800040c */
[----:B------:R3:W-:Y:S01]  /*5aa0*/  STS.U16 [R7+UR12+0x1f80], R154 ;  /* 0x001f809a07007988 */ /* 0x0007e2000800040c */
[----:B------:R-:W-:Y:S01]  /*5ab0*/  UMOV UR26, UR6 ;  /* 0x00000006001a7c82 */ /* 0x000fe20008000000 */
[----:B------:R-:W-:-:S02]  /*5ac0*/  UMOV UR27, UR7 ;  /* 0x00000007001b7c82 */ /* 0x000fc40008000000 */
[----:B-1----:R-:W2:Y:S01]  /*5ad0*/  LDL.LU R4, [R1+0x84] ;  /* 0x0000840001047983 */ /* 0x002ea20000300800 */
[----:B0-----:R-:W-:Y:S01]  /*5ae0*/  IMAD.SHL.U32 R8, R8, 0x40, RZ ;  /* 0x0000004008087824 */ /* 0x001fe200078e00ff */
[----:B------:R-:W0:Y:S01]  /*5af0*/  S2R R5, SR_TID.X ;  /* 0x0000000000057919 */ /* 0x000e220000002100 */
[----:B---3--:R-:W-:Y:S01]  /*5b00*/  LOP3.LUT R7, R2, 0x40, RZ, 0x3c, !PT ;  /* 0x0000004002077812 */ /* 0x008fe200078e3cff */
[----:B------:R-:W-:Y:S04]  /*5b10*/  STS.U16 [R2+UR12+0x8000], R155 ;  /* 0x0080009b02007988 */ /* 0x000fe8000800040c */
        /* <DEDUP_REMOVED lines=30> */
[----:B------:R1:W-:Y:S01]  /*5d00*/  STS.U16 [R7+UR12+0xbe00], R252 ;  /* 0x00be00fc07007988 */ /* 0x0003e2000800040c */
[----:B------:R3:W-:Y:S06]  /*5d10*/  MEMBAR.ALL.CTA ;  /* 0x0000000000007992 */ /* 0x0007ec0000008000 */
[----:B---3--:R-:W3:Y:S01]  /*5d20*/  FENCE.VIEW.ASYNC.S ;  /* 0x00000000000073c6 */ /* 0x008ee20000000000 */
[----:B------:R-:W-:-:S03]  /*5d30*/  IMAD.WIDE R222, R8, 0x2, R222 ;  /* 0x0000000208de7825 */ /* 0x000fc600078e02de */
[----:B------:R4:W5:Y:S01]  /*5d40*/  LDL.LU R0, [R1+0x80] ;  /* 0x0000800001007983 */ /* 0x0009620000300800 */
[----:B-1----:R-:W1:Y:S08]  /*5d50*/  LDC R7, c[0x0][0x238] ;  /* 0x00008e00ff077b82 */ /* 0x002e700000000800 */
[----:B---3--:R-:W-:Y:S06]  /*5d60*/  BAR.SYNC.DEFER_BLOCKING 0x0 ;  /* 0x0000000000007b1d */ /* 0x008fec0000010000 */
[----:B------:R-:W-:-:S06]  /*5d70*/  WARPGROUP.ARRIVE ;  /* 0x00000000000079c5 */ /* 0x000fcc0000000000 */
[----:B------:R-:W-:Y:S01]  /*5d80*/  HGMMA.64x128x16.F32.BF16 R88, gdesc[UR8].tnspA, R88 ;  /* 0x21e00000085879f0 */ /* 0x000fe20008701858 */
[----:B------:R-:W-:-:S04]  /*5d90*/  UIADD3 UR8, UP0, UR8, 0x80, URZ ;  /* 0x0000008008087890 */ /* 0x000fc8000ff1e03f */
[----:B------:R-:W-:-:S03]  /*5da0*/  UIADD3.X UR5, UR4, 0x40000040, URZ, UP0, !UPT ;  /* 0x4000004004057890 */ /* 0x000fc600087fe43f */
[----:B------:R-:W-:-:S06]  /*5db0*/  UMOV UR4, UR8 ;  /* 0x0000000800047c82 */ /* 0x000fcc0008000000 */
[----:B------:R-:W-:Y:S01]  /*5dc0*/  HGMMA.64x128x16.F32.BF16 R88, gdesc[UR4].tnspA, R88 ;  /* 0x21e00000045879f0 */ /* 0x000fe20008701858 */
[----:B------:R-:W-:Y:S02]  /*5dd0*/  UIADD3.64 UR20, UR4, 0x80, URZ ;  /* 0x0000008004147897 */ /* 0x000fe4000fffe03f */
[----:B------:R-:W-:Y:S02]  /*5de0*/  UIADD3.64 UR16, UR4, 0x100, URZ ;  /* 0x0000010004107897 */ /* 0x000fe4000fffe03f */
[----:B------:R-:W-:-:S07]  /*5df0*/  UIADD3.64 UR8, UR4, 0x380, URZ ;  /* 0x0000038004087897 */ /* 0x000fce000fffe03f */
[----:B------:R-:W-:Y:S01]  /*5e00*/  HGMMA.64x128x16.F32.BF16 R88, gdesc[UR20].tnspA, R88 ;  /* 0x21e00000145879f0 */ /* 0x000fe20008701858 */
[----:B------:R-:W-:-:S11]  /*5e10*/  UIADD3.64 UR24, UR4, 0x400, URZ ;  /* 0x0000040004187897 */ /* 0x000fd6000fffe03f */
[----:B------:R-:W-:-:S12]  /*5e20*/  HGMMA.64x128x16.F32.BF16 R88, gdesc[UR16].tnspA, R88 ;  /* 0x21e00000105879f0 */ /* 0x000fd80008701858 */
[----:B------:R-:W-:Y:S01]  /*5e30*/  HGMMA.64x128x16.F32.BF16 R24, gdesc[UR8].tnspA, R24 ;  /* 0x21e00000081879f0 */ /* 0x000fe20008701818 */
[----:B------:R-:W-:-:S11]  /*5e40*/  UIADD3.64 UR20, UR4, 0x480, URZ ;  /* 0x0000048004147897 */ /* 0x000fd6000fffe03f */
[----:B------:R-:W-:Y:S01]  /*5e50*/  HGMMA.64x128x16.F32.BF16 R24, gdesc[UR24].tnspA, R24 ;  /* 0x21e00000181879f0 */ /* 0x000fe20008701818 */
[----:B------:R-:W-:-:S11]  /*5e60*/  UIADD3.64 UR16, UR4, 0x500, URZ ;  /* 0x0000050004107897 */ /* 0x000fd6000fffe03f */
[----:B------:R-:W-:Y:S01]  /*5e70*/  HGMMA.64x128x16.F32.BF16 R24, gdesc[UR20].tnspA, R24 ;  /* 0x21e00000141879f0 */ /* 0x000fe20008701818 */
[C---:B------:R-:W-:Y:S01]  /*5e80*/  IMAD.WIDE R220, R8.reuse, 0x2, R220 ;  /* 0x0000000208dc7825 */ /* 0x040fe200078e02dc */
[----:B------:R-:W-:Y:S03]  /*5e90*/  STL [R1+0x78], R222 ;  /* 0x000078de01007387 */ /* 0x000fe60000100800 */
[C---:B------:R-:W-:Y:S01]  /*5ea0*/  IMAD.WIDE R218, R8.reuse, 0x2, R218 ;  /* 0x0000000208da7825 */ /* 0x040fe200078e02da */
[----:B------:R-:W-:Y:S03]  /*5eb0*/  STL [R1+0x74], R223 ;  /* 0x000074df01007387 */ /* 0x000fe60000100800 */
[C---:B------:R-:W-:Y:S01]  /*5ec0*/  IMAD.WIDE R216, R8.reuse, 0x2, R216 ;  /* 0x0000000208d87825 */ /* 0x040fe200078e02d8 */
[----:B------:R-:W-:Y:S03]  /*5ed0*/  STL [R1+0x70], R220 ;  /* 0x000070dc01007387 */ /* 0x000fe60000100800 */
[----:B------:R-:W-:Y:S01]  /*5ee0*/  IMAD.WIDE R214, R8, 0x2, R214 ;  /* 0x0000000208d67825 */ /* 0x000fe200078e02d6 */
[----:B------:R-:W-:Y:S03]  /*5ef0*/  STL [R1+0x6c], R221 ;  /* 0x00006cdd01007387 */ /* 0x000fe60000100800 */
[----:B--2---:R-:W-:Y:S01]  /*5f00*/  VIADD R4, R4, 0xffffffff ;  /* 0xffffffff04047836 */ /* 0x004fe20000000000 */
[----:B------:R-:W-:Y:S01]  /*5f10*/  HGMMA.64x128x16.F32.BF16 R24, gdesc[UR16].tnspA, R24, gsb0 ;  /* 0x21e00000101879f0 */ /* 0x000fe20008001818 */
[----:B------:R-:W-:Y:S01]  /*5f20*/  STL [R1+0x68], R218 ;  /* 0x000068da01007387 */ /* 0x000fe20000100800 */
[----:B------:R-:W-:-:S03]  /*5f30*/  IMAD.WIDE R212, R8, 0x2, R212 ;  /* 0x0000000208d47825 */ /* 0x000fc600078e02d4 */
[----:B------:R-:W-:Y:S01]  /*5f40*/  STL [R1+0x64], R219 ;  /* 0x000064db01007387 */ /* 0x000fe20000100800 */
[----:B------:R-:W-:Y:S01]  /*5f50*/  IMAD.WIDE R210, R8, 0x2, R210 ;  /* 0x0000000208d27825 */ /* 0x000fe200078e02d2 */
[----:B------:R-:W-:Y:S02]  /*5f60*/  ISETP.NE.U32.AND P0, PT, R4, RZ, PT ;  /* 0x000000ff0400720c */ /* 0x000fe40003f05070 */
[----:B------:R-:W-:Y:S01]  /*5f70*/  STL [R1+0x60], R216 ;  /* 0x000060d801007387 */ /* 0x000fe20000100800 */
[----:B------:R-:W-:-:S03]  /*5f80*/  IMAD.WIDE R208, R8, 0x2, R208 ;  /* 0x0000000208d07825 */ /* 0x000fc600078e02d0 */
[----:B------:R-:W-:Y:S04]  /*5f90*/  STL [R1+0x5c], R217 ;  /* 0x00005cd901007387 */ /* 0x000fe80000100800 */
[----:B------:R-:W-:Y:S01]  /*5fa0*/  STL [R1+0x58], R214 ;  /* 0x000058d601007387 */ /* 0x000fe20000100800 */
[----:B------:R-:W-:-:S03]  /*5fb0*/  IMAD.WIDE R196, R8, 0x2, R196 ;  /* 0x0000000208c47825 */ /* 0x000fc600078e02c4 */
        /* <DEDUP_REMOVED lines=12> */
[----:B------:R2:W-:Y:S01]  /*6080*/  STL [R1+0x2c], R209 ;  /* 0x00002cd101007387 */ /* 0x0005e20000100800 */
[----:B------:R-:W-:Y:S02]  /*6090*/  IMAD.MOV.U32 R242, RZ, RZ, R197 ;  /* 0x000000fffff27224 */ /* 0x000fe400078e00c5 */
[----:B------:R-:W-:-:S04]  /*60a0*/  IMAD.WIDE R170, R8, 0x2, R170 ;  /* 0x0000000208aa7825 */ /* 0x000fc800078e02aa */
[----:B------:R-:W-:-:S04]  /*60b0*/  IMAD.WIDE R206, R8, 0x2, R206 ;  /* 0x0000000208ce7825 */ /* 0x000fc800078e02ce */
[----:B--2---:R-:W-:Y:S02]  /*60c0*/  IMAD.MOV.U32 R209, RZ, RZ, R189 ;  /* 0x000000ffffd17224 */ /* 0x004fe400078e00bd */
[----:B------:R-:W-:-:S04]  /*60d0*/  IMAD.WIDE R200, R8, 0x2, R200 ;  /* 0x0000000208c87825 */ /* 0x000fc800078e02c8 */
[----:B------:R-:W-:-:S04]  /*60e0*/  IMAD.WIDE R192, R8, 0x2, R192 ;  /* 0x0000000208c07825 */ /* 0x000fc800078e02c0 */
[----:B------:R-:W-:Y:S02]  /*60f0*/  IMAD.MOV.U32 R197, RZ, RZ, R183 ;  /* 0x000000ffffc57224 */ /* 0x000fe400078e00b7 */
[----:B------:R-:W-:Y:S02]  /*6100*/  IMAD.MOV.U32 R189, RZ, RZ, R179 ;  /* 0x000000ffffbd7224 */ /* 0x000fe400078e00b3 */
[----:B------:R-:W-:-:S04]  /*6110*/  IMAD.WIDE R168, R8, 0x2, R168 ;  /* 0x0000000208a87825 */ /* 0x000fc800078e02a8 */
        /* <DEDUP_REMOVED lines=8> */
[----:B------:R-:W-:Y:S02]  /*61a0*/  IMAD.MOV.U32 R183, RZ, RZ, R177 ;  /* 0x000000ffffb77224 */ /* 0x000fe400078e00b1 */
[----:B------:R-:W-:Y:S02]  /*61b0*/  IMAD.MOV.U32 R179, RZ, RZ, R175 ;  /* 0x000000ffffb37224 */ /* 0x000fe400078e00af */
[----:B------:R-:W-:-:S04]  /*61c0*/  IMAD.WIDE R166, R8, 0x2, R166 ;  /* 0x0000000208a67825 */ /* 0x000fc800078e02a6 */
[----:B------:R-:W-:-:S04]  /*61d0*/  IMAD.WIDE R160, R8, 0x2, R160 ;  /* 0x0000000208a07825 */ /* 0x000fc800078e02a0 */
[C---:B------:R-:W-:Y:S01]  /*61e0*/  IMAD.WIDE R164, R8.reuse, 0x2, R164 ;  /* 0x0000000208a47825 */ /* 0x040fe200078e02a4 */
[----:B------:R4:W-:Y:S03]  /*61f0*/  STL [R1+0x28], R206 ;  /* 0x000028ce01007387 */ /* 0x0009e60000100800 */
[----:B------:R-:W-:Y:S02]  /*6200*/  IMAD.MOV.U32 R177, RZ, RZ, R172 ;  /* 0x000000ffffb17224 */ /* 0x000fe400078e00ac */
[----:B------:R-:W-:Y:S02]  /*6210*/  IMAD.MOV.U32 R175, RZ, RZ, R173 ;  /* 0x000000ffffaf7224 */ /* 0x000fe400078e00ad */
[----:B-1----:R-:W-:Y:S02]  /*6220*/  IMAD.SHL.U32 R7, R7, 0x40, RZ ;  /* 0x0000004007077824 */ /* 0x002fe400078e00ff */
[----:B------:R-:W-:Y:S01]  /*6230*/  IMAD.WIDE R8, R8, 0x2, R162 ;  /* 0x0000000208087825 */ /* 0x000fe200078e02a2 */
[----:B0-----:R-:W-:-:S03]  /*6240*/  LOP3.LUT R5, R5, 0x3f, RZ, 0xc0, !PT ;  /* 0x0000003f05057812 */ /* 0x001fc600078ec0ff */
[----:B------:R-:W-:Y:S02]  /*6250*/  IMAD.MOV.U32 R172, RZ, RZ, R170 ;  /* 0x000000ffffac7224 */ /* 0x000fe400078e00aa */
[----:B------:R-:W-:Y:S01]  /*6260*/  IMAD.MOV.U32 R173, RZ, RZ, R171 ;  /* 0x000000ffffad7224 */ /* 0x000fe200078e00ab */
[----:B------:R-:W-:Y:S02]  /*6270*/  WARPGROUP.DEPBAR.LE gsb0, 0x0 ;  /* 0x00008000000079c5 */ /* 0x000fe40000010000 */
[----:B------:R-:W-:Y:S02]  /*6280*/  IMAD.MOV.U32 R246, RZ, RZ, R201 ;  /* 0x000000fffff67224 */ /* 0x000fe400078e00c9 */
[----:B------:R-:W-:Y:S02]  /*6290*/  IMAD.MOV.U32 R217, RZ, RZ, R193 ;  /* 0x000000ffffd97224 */ /* 0x000fe400078e00c1 */
[----:B------:R-:W-:Y:S02]  /*62a0*/  IMAD.MOV.U32 R170, RZ, RZ, R168 ;  /* 0x000000ffffaa7224 */ /* 0x000fe400078e00a8 */
[----:B------:R-:W-:-:S02]  /*62b0*/  IMAD.MOV.U32 R171, RZ, RZ, R169 ;  /* 0x000000ffffab7224 */ /* 0x000fc400078e00a9 */
[----:B------:R-:W-:Y:S02]  /*62c0*/  IMAD.MOV.U32 R252, RZ, RZ, R207 ;  /* 0x000000fffffc7224 */ /* 0x000fe400078e00cf */
[----:B------:R-:W-:Y:S02]  /*62d0*/  IMAD.MOV.U32 R250, RZ, RZ, R205 ;  /* 0x000000fffffa7224 */ /* 0x000fe400078e00cd */
        /* <DEDUP_REMOVED lines=27> */
[----:B------:R-:W-:-:S04]  /*6490*/  IMAD.WIDE R158, R7, 0x2, R158 ;  /* 0x00000002079e7825 */ /* 0x000fc800078e029e */
[----:B------:R-:W-:Y:S02]  /*64a0*/  IMAD.MOV.U32 R163, RZ, RZ, R8 ;  /* 0x000000ffffa37224 */ /* 0x000fe400078e0008 */
[----:B------:R-:W-:Y:S02]  /*64b0*/  IMAD.MOV.U32 R162, RZ, RZ, R9 ;  /* 0x000000ffffa27224 */ /* 0x000fe400078e0009 */
[----:B------:R-:W-:Y:S01]  /*64c0*/  VIADD R3, R3, 0xffffffc0 ;  /* 0xffffffc003037836 */ /* 0x000fe20000000000 */
[----:B----4-:R-:W-:Y:S06]  /*64d0*/  @P0 BRA `(.L_x_1) ;  /* 0xffffffc800a00947 */ /* 0x010fec000383ffff */
[----:B------:R-:W-:Y:S02]  /*64e0*/  F2FP.BF16.F32.PACK_AB R67, R67, R66 ;  /* 0x000000424343723e */ /* 0x000fe400000010ff */
[----:B------:R-:W-:Y:S02]  /*64f0*/  F2FP.BF16.F32.PACK_AB R66, R65, R64 ;  /* 0x000000404142723e */ /* 0x000fe400000010ff */
[----:B------:R-:W-:Y:S02]  /*6500*/  F2FP.BF16.F32.PACK_AB R64, R129, R128 ;  /* 0x000000808140723e */ /* 0x000fe400000010ff */
[----:B------:R-:W-:Y:S02]  /*6510*/  F2FP.BF16.F32.PACK_AB R87, R87, R86 ;  /* 0x000000565757723e */ /* 0x000fe400000010ff */
[----:B------:R-:W-:Y:S02]  /*6520*/  F2FP.BF16.F32.PACK_AB R83, R83, R82 ;  /* 0x000000525353723e */ /* 0x000fe400000010ff */
[----:B------:R-:W-:-:S02]  /*6530*/  F2FP.BF16.F32.PACK_AB R79, R79, R78 ;  /* 0x0000004e4f4f723e */ /* 0x000fc400000010ff */
        /* <DEDUP_REMOVED lines=57> */
[----:B------:R-:W-:-:S07]  /*68d0*/  F2FP.BF16.F32.PACK_AB R24, R89, R88 ;  /* 0x000000585918723e */ /* 0x000fce00000010ff */
.L_x_0:
[----:B------:R-:W2:Y:S01]  /*68e0*/  LDL.LU R152, [R1+0x7c] ;  /* 0x00007c0001987983 */ /* 0x000ea20000300800 */
[----:B------:R-:W-:Y:S01]  /*68f0*/  ULDC.64 UR4, c[0x0][0x228] ;  /* 0x00008a0000047ab9 */ /* 0x000fe20000000a00 */
[----:B------:R-:W0:Y:S01]  /*6900*/  S2R R6, SR_TID.X ;  /* 0x0000000000067919 */ /* 0x000e220000002100 */
[----:B-----5:R-:W-:Y:S01]  /*6910*/  VIADD R4, R0, 0x1 ;  /* 0x0000000100047836 */ /* 0x020fe20000000000 */
[----:B------:R-:W-:Y:S01]  /*6920*/  ULDC.64 UR6, c[0x0][0x220] ;  /* 0x0000880000067ab9 */ /* 0x000fe20000000a00 */
[C---:B0-----:R-:W-:Y:S02]  /*6930*/  IMAD.SHL.U32 R2, R6.reuse, 0x10, RZ ;  /* 0x0000001006027824 */ /* 0x041fe400078e00ff */
[----:B------:R-:W-:-:S03]  /*6940*/  IMAD.SHL.U32 R3, R6, 0x80, RZ ;  /* 0x0000008006037824 */ /* 0x000fc600078e00ff */
[----:B------:R-:W-:Y:S02]  /*6950*/  LOP3.LUT R2, R2, 0xf0, RZ, 0xc0, !PT ;  /* 0x000000f002027812 */ /* 0x000fe400078ec0ff */
[----:B------:R-:W-:-:S04]  /*6960*/  LOP3.LUT R3, R3, 0x800, RZ, 0xc0, !PT ;  /* 0x0000080003037812 */ /* 0x000fc800078ec0ff */
[----:B------:R-:W-:Y:S01]  /*6970*/  IADD3 R3, R3, UR12, R2 ;  /* 0x0000000c03037c10 */ /* 0x000fe2000fffe002 */
[----:B------:R-:W-:-:S05]  /*6980*/  IMAD.SHL.U32 R2, R6, 0x8, RZ ;  /* 0x0000000806027824 */ /* 0x000fca00078e00ff */
[----:B------:R-:W-:-:S05]  /*6990*/  LOP3.LUT R2, R2, 0x700, RZ, 0xc0, !PT ;  /* 0x0000070002027812 */ /* 0x000fca00078ec0ff */
[----:B------:R-:W-:Y:S01]  /*69a0*/  IMAD.IADD R92, R2, 0x1, R3 ;  /* 0x00000001025c7824 */ /* 0x000fe200078e0203 */
[----:B------:R-:W-:Y:S01]  /*69b0*/  BAR.SYNC.DEFER_BLOCKING 0x0 ;  /* 0x0000000000007b1d */ /* 0x000fe20000010000 */
[----:B------:R-:W-:-:S05]  /*69c0*/  VIADD R5, R0, 0x2 ;  /* 0x0000000200057836 */ /* 0x000fca0000000000 */
[----:B------:R-:W-:Y:S02]  /*69d0*/  STSM.16.M88.4 [R92], R24 ;  /* 0x000000185c007844 */ /* 0x000fe40000000200 */
[----:B------:R-:W-:Y:S01]  /*69e0*/  BAR.SYNC.DEFER_BLOCKING 0x0 ;  /* 0x0000000000007b1d */ /* 0x000fe20000010000 */
[----:B--2---:R-:W-:-:S05]  /*69f0*/  ISETP.GE.AND P0, PT, R152, UR4, PT ;  /* 0x0000000498007c0c */ /* 0x004fca000bf06270 */
[----:B------:R-:W-:Y:S02]  /*6a00*/  ULDC UR4, c[0x0][0x22c] ;  /* 0x00008b0000047ab9 */ /* 0x000fe40000000800 */
[----:B------:R-:W-:Y:S01]  /*6a10*/  ISETP.LT.AND P4, PT, R4, UR4, !P0 ;  /* 0x0000000404007c0c */ /* 0x000fe2000c781270 */
[----:B------:R-:W-:Y:S01]  /*6a20*/  ULDC UR4, c[0x0][0x22c] ;  /* 0x00008b0000047ab9 */ /* 0x000fe20000000800 */
[----:B------:R-:W-:Y:S01]  /*6a30*/  VIADD R4, R0, 0x3 ;  /* 0x0000000300047836 */ /* 0x000fe20000000000 */
[----:B------:R-:W-:Y:S01]  /*6a40*/  ISETP.LT.AND P2, PT, R5, UR4, !P0 ;  /* 0x0000000405007c0c */ /* 0x000fe2000c741270 */
[----:B------:R-:W-:-:S03]  /*6a50*/  ULDC UR4, c[0x0][0x22c] ;  /* 0x00008b0000047ab9 */ /* 0x000fc60000000800 */
[----:B------:R-:W-:Y:S01]  /*6a60*/  ISETP.LT.AND P1, PT, R4, UR4, !P0 ;  /* 0x0000000404007c0c */ /* 0x000fe2000c721270 */
[----:B------:R-:W-:Y:S01]  /*6a70*/  VIADD R5, R0, 0x4 ;  /* 0x0000000400057836 */ /* 0x000fe20000000000 */
[----:B------:R-:W-:Y:S01]  /*6a80*/  LOP3.LUT R4, R6, 0xff, RZ, 0xc0, !PT ;  /* 0x000000ff06047812 */ /* 0x000fe200078ec0ff */
[----:B------:R-:W-:-:S03]  /*6a90*/  ULDC UR4, c[0x0][0x22c] ;  /* 0x00008b0000047ab9 */ /* 0x000fc60000000800 */
[----:B------:R-:W-:-:S05]  /*6aa0*/  LEA R2, R4, UR12, 0x4 ;  /* 0x0000000c04027c11 */ /* 0x000fca000f8e20ff */
[----:B------:R-:W0:Y:S01]  /*6ab0*/  LDS.128 R88, [R2] ;  /* 0x0000000002587984 */ /* 0x000e220000000c00 */
[----:B------:R-:W-:Y:S06]  /*6ac0*/  BAR.SYNC.DEFER_BLOCKING 0x0 ;  /* 0x0000000000007b1d */ /* 0x000fec0000010000 */
[----:B------:R-:W-:Y:S02]  /*6ad0*/  STSM.16.M88.4 [R92], R28 ;  /* 0x0000001c5c007844 */ /* 0x000fe40000000200 */
[----:B------:R-:W-:Y:S06]  /*6ae0*/  BAR.SYNC.DEFER_BLOCKING 0x0 ;  /* 0x0000000000007b1d */ /* 0x000fec0000010000 */
[----:B------:R-:W1:Y:S02]  /*6af0*/  LDS.128 R60, [R2] ;  /* 0x00000000023c7984 */ /* 0x000e640000000c00 */
[----:B------:R-:W-:Y:S06]  /*6b00*/  BAR.SYNC.DEFER_BLOCKING 0x0 ;  /* 0x0000000000007b1d */ /* 0x000fec0000010000 */
[----:B------:R-:W-:Y:S02]  /*6b10*/  STSM.16.M88.4 [R92], R32 ;  /* 0x000000205c007844 */ /* 0x000fe40000000200 */
[----:B------:R-:W-:Y:S06]  /*6b20*/  BAR.SYNC.DEFER_BLOCKING 0x0 ;  /* 0x0000000000007b1d */ /* 0x000fec0000010000 */
[----:B------:R-:W2:Y:S02]  /*6b30*/  LDS.128 R56, [R2] ;  /* 0x0000000002387984 */ /* 0x000ea40000000c00 */
[----:B------:R-:W-:Y:S06]  /*6b40*/  BAR.SYNC.DEFER_BLOCKING 0x0 ;  /* 0x0000000000007b1d */ /* 0x000fec0000010000 */
[----:B------:R-:W-:Y:S02]  /*6b50*/  STSM.16.M88.4 [R92], R36 ;  /* 0x000000245c007844 */ /* 0x000fe40000000200 */
[----:B------:R-:W-:Y:S06]  /*6b60*/  BAR.SYNC.DEFER_BLOCKING 0x0 ;  /* 0x0000000000007b1d */ /* 0x000fec0000010000 */
[----:B------:R-:W3:Y:S02]  /*6b70*/  LDS.128 R52, [R2] ;  /* 0x0000000002347984 */ /* 0x000ee40000000c00 */
[----:B------:R-:W-:Y:S06]  /*6b80*/  BAR.SYNC.DEFER_BLOCKING 0x0 ;  /* 0x0000000000007b1d */ /* 0x000fec0000010000 */
[----:B------:R-:W-:Y:S02]  /*6b90*/  STSM.16.M88.4 [R92], R40 ;  /* 0x000000285c007844 */ /* 0x000fe40000000200 */
[----:B------:R-:W-:Y:S06]  /*6ba0*/  BAR.SYNC.DEFER_BLOCKING 0x0 ;  /* 0x0000000000007b1d */ /* 0x000fec0000010000 */
[----:B------:R-:W4:Y:S02]  /*6bb0*/  LDS.128 R16, [R2] ;  /* 0x0000000002107984 */ /* 0x000f240000000c00 */
[----:B------:R-:W-:Y:S06]  /*6bc0*/  BAR.SYNC.DEFER_BLOCKING 0x0 ;  /* 0x0000000000007b1d */ /* 0x000fec0000010000 */
[----:B------:R-:W-:Y:S02]  /*6bd0*/  STSM.16.M88.4 [R92], R44 ;  /* 0x0000002c5c007844 */ /* 0x000fe40000000200 */
[----:B------:R-:W-:Y:S06]  /*6be0*/  BAR.SYNC.DEFER_BLOCKING 0x0 ;  /* 0x0000000000007b1d */ /* 0x000fec0000010000 */
[----:B------:R-:W4:Y:S02]  /*6bf0*/  LDS.128 R12, [R2] ;  /* 0x00000000020c7984 */ /* 0x000f240000000c00 */
[----:B------:R-:W-:Y:S06]  /*6c00*/  BAR.SYNC.DEFER_BLOCKING 0x0 ;  /* 0x0000000000007b1d */ /* 0x000fec0000010000 */
[----:B------:R0:W-:Y:S02]  /*6c10*/  STSM.16.M88.4 [R92], R48 ;  /* 0x000000305c007844 */ /* 0x0001e40000000200 */
[----:B------:R-:W-:Y:S06]  /*6c20*/  BAR.SYNC.DEFER_BLOCKING 0x0 ;  /* 0x0000000000007b1d */ /* 0x000fec0000010000 */
[----:B------:R-:W4:Y:S02]  /*6c30*/  LDS.128 R8, [R2] ;  /* 0x0000000002087984 */ /* 0x000f240000000c00 */
[----:B------:R-:W-:Y:S06]  /*6c40*/  BAR.SYNC.DEFER_BLOCKING 0x0 ;  /* 0x0000000000007b1d */ /* 0x000fec0000010000 */
[----:B------:R-:W-:Y:S02]  /*6c50*/  STSM.16.M88.4 [R92], R120 ;  /* 0x000000785c007844 */ /* 0x000fe40000000200 */
[----:B------:R-:W-:Y:S01]  /*6c60*/  BAR.SYNC.DEFER_BLOCKING 0x0 ;  /* 0x0000000000007b1d */ /* 0x000fe20000010000 */
[----:B------:R-:W-:-:S05]  /*6c70*/  ISETP.LT.AND P3, PT, R5, UR4, !P0 ;  /* 0x0000000405007c0c */ /* 0x000fca000c761270 */
[----:B------:R-:W-:Y:S01]  /*6c80*/  ULDC UR4, c[0x0][0x244] ;  /* 0x0000910000047ab9 */ /* 0x000fe20000000800 */
[----:B------:R-:W4:Y:S01]  /*6c90*/  LDS.128 R4, [R2] ;  /* 0x0000000002047984 */ /* 0x000f220000000c00 */
        /* <DEDUP_REMOVED lines=28> */
[----:B------:R-:W-:Y:S01]  /*6e60*/  BAR.SYNC.DEFER_BLOCKING 0x0 ;  /* 0x0000000000007b1d */ /* 0x000fe20000010000 */
[----:B0-----:R-:W-:-:S05]  /*6e70*/  IMAD R48, R152, UR4, RZ ;  /* 0x0000000498307c24 */ /* 0x001fca000f8e02ff */
[----:B------:R-:W-:Y:S01]  /*6e80*/  ULDC UR4, c[0x0][0x248] ;  /* 0x0000920000047ab9 */ /* 0x000fe20000000800 */
[----:B------:R-:W-:Y:S01]  /*6e90*/  LEA R3, P6, R48, UR6, 0x1 ;  /* 0x0000000630037c11 */ /* 0x000fe2000f8c08ff */
[C---:B------:R-:W-:Y:S01]  /*6ea0*/  IMAD R49, R0.reuse, UR4, RZ ;  /* 0x0000000400317c24 */ /* 0x040fe2000f8e02ff */
[----:B------:R-:W-:Y:S01]  /*6eb0*/  ISETP.LT.AND P5, PT, R0, UR5, !P0 ;  /* 0x0000000500007c0c */ /* 0x000fe2000c7a1270 */
[----:B------:R-:W-:Y:S01]  /*6ec0*/  ULDC UR5, c[0x0][0x22c] ;  /* 0x00008b0000057ab9 */ /* 0x000fe20000000800 */
[----:B------:R-:W-:Y:S01]  /*6ed0*/  LEA.HI.X.SX32 R48, R48, UR7, 0x1, P6 ;  /* 0x0000000730307c11 */ /* 0x000fe2000b0f0eff */
[C---:B-1----:R-:W-:Y:S01]  /*6ee0*/  VIADD R65, R49.reuse, UR4 ;  /* 0x0000000431417c36 */ /* 0x042fe20008000000 */
[CC--:B------:R-:W-:Y:S01]  /*6ef0*/  LEA R50, P6, R49.reuse, R3.reuse, 0x1 ;  /* 0x0000000331327211 */ /* 0x0c0fe200078c08ff */
[----:B------:R-:W-:Y:S01]  /*6f00*/  ULDC UR6, c[0x0][0x248] ;  /* 0x0000920000067ab9 */ /* 0x000fe20000000800 */
[----:B------:R-:W-:Y:S01]  /*6f10*/  ULDC UR7, c[0x0][0x22c] ;  /* 0x00008b0000077ab9 */ /* 0x000fe20000000800 */
[----:B------:R-:W-:Y:S01]  /*6f20*/  STSM.16.M88.4 [R92], R84 ;  /* 0x000000545c007844 */ /* 0x000fe20000000200 */
[----:B------:R-:W-:Y:S01]  /*6f30*/  LEA.HI.X.SX32 R51, R49, R48, 0x1, P6 ;  /* 0x0000003031337211 */ /* 0x000fe200030f0eff */
[----:B------:R-:W-:Y:S01]  /*6f40*/  BAR.SYNC.DEFER_BLOCKING 0x0 ;  /* 0x0000000000007b1d */ /* 0x000fe20000010000 */
[C---:B--2---:R-:W-:Y:S01]  /*6f50*/  VIADD R68, R65.reuse, UR4 ;  /* 0x0000000441447c36 */ /* 0x044fe20008000000 */
[----:B------:R-:W-:Y:S01]  /*6f60*/  LEA R64, P6, R65, R3, 0x1 ;  /* 0x0000000341407211 */ /* 0x000fe200078c08ff */
[----:B------:R-:W-:-:S03]  /*6f70*/  VIADD R49, R0, 0x5 ;  /* 0x0000000500317836 */ /* 0x000fc60000000000 */
[----:B------:R-:W-:Y:S02]  /*6f80*/  LEA.HI.X.SX32 R65, R65, R48, 0x1, P6 ;  /* 0x0000003041417211 */ /* 0x000fe400030f0eff */
[----:B------:R-:W-:-:S04]  /*6f90*/  LEA R66, P6, R68, R3, 0x1 ;  /* 0x0000000344427211 */ /* 0x000fc800078c08ff */
[C---:B------:R-:W-:Y:S01]  /*6fa0*/  LEA.HI.X.SX32 R67, R68.reuse, R48, 0x1, P6 ;  /* 0x0000003044437211 */ /* 0x040fe200030f0eff */
[----:B------:R-:W-:-:S04]  /*6fb0*/  VIADD R68, R68, UR4 ;  /* 0x0000000444447c36 */ /* 0x000fc80008000000 */
[----:B------:R-:W-:Y:S01]  /*6fc0*/  VIADD R69, R68, UR4 ;  /* 0x0000000444457c36 */ /* 0x000fe20008000000 */
[----:B------:R0:W-:Y:S01]  /*6fd0*/  @P5 STG.E.U16 desc[UR14][R50.64], R88 ;  /* 0x0000005832005986 */ /* 0x0001e2000c10150e */
[----:B------:R-:W-:Y:S01]  /*6fe0*/  ISETP.LT.AND P5, PT, R49, UR5, !P0 ;  /* 0x0000000531007c0c */ /* 0x000fe2000c7a1270 */
[----:B------:R-:W-:Y:S01]  /*6ff0*/  VIADD R49, R0, 0x6 ;  /* 0x0000000600317836 */ /* 0x000fe20000000000 */
[----:B------:R-:W-:Y:S01]  /*7000*/  ULDC UR5, c[0x0][0x22c] ;  /* 0x00008b0000057ab9 */ /* 0x000fe20000000800 */
[----:B0-----:R-:W-:Y:S02]  /*7010*/  PRMT R51, R88, 0x7632, R51 ;  /* 0x0000763258337816 */ /* 0x001fe40000000033 */
[----:B------:R-:W-:-:S03]  /*7020*/  LEA R50, P6, R68, R3, 0x1 ;  /* 0x0000000344327211 */ /* 0x000fc600078c08ff */
[----:B------:R0:W-:Y:S01]  /*7030*/  @P4 STG.E.U16 desc[UR14][R64.64], R51 ;  /* 0x0000003340004986 */ /* 0x0001e2000c10150e */
[----:B------:R-:W-:Y:S01]  /*7040*/  ISETP.LT.AND P4, PT, R49, UR5, !P0 ;  /* 0x0000000531007c0c */ /* 0x000fe2000c781270 */
[----:B------:R-:W-:Y:S01]  /*7050*/  VIADD R49, R0, 0x7 ;  /* 0x0000000700317836 */ /* 0x000fe20000000000 */
[----:B------:R-:W-:Y:S01]  /*7060*/  ULDC UR5, c[0x0][0x22c] ;  /* 0x00008b0000057ab9 */ /* 0x000fe20000000800 */
[----:B------:R1:W-:Y:S03]  /*7070*/  @P2 STG.E.U16 desc[UR14][R66.64], R89 ;  /* 0x0000005942002986 */ /* 0x0003e6000c10150e */
[----:B------:R-:W-:Y:S02]  /*7080*/  ISETP.LT.AND P2, PT, R49, UR5, !P0 ;  /* 0x0000000531007c0c */ /* 0x000fe4000c741270 */
[-C--:B0-----:R-:W-:Y:S01]  /*7090*/  LEA.HI.X.SX32 R51, R68, R48.reuse, 0x1, P6 ;  /* 0x0000003044337211 */ /* 0x081fe200030f0eff */
[C---:B------:R-:W-:Y:S01]  /*70a0*/  VIADD R68, R69.reuse, UR4 ;  /* 0x0000000445447c36 */ /* 0x040fe20008000000 */
[----:B------:R-:W-:Y:S01]  /*70b0*/  LEA R64, P6, R69, R3, 0x1 ;  /* 0x0000000345407211 */ /* 0x000fe200078c08ff */
[----:B------:R-:W-:Y:S01]  /*70c0*/  VIADD R49, R0, 0x8 ;  /* 0x0000000800317836 */ /* 0x000fe20000000000 */
[----:B-1----:R-:W-:Y:S01]  /*70d0*/  PRMT R67, R89, 0x7632, R67 ;  /* 0x0000763259437816 */ /* 0x002fe20000000043 */
[----:B------:R-:W-:Y:S01]  /*70e0*/  ULDC UR5, c[0x0][0x22c] ;  /* 0x00008b0000057ab9 */ /* 0x000fe20000000800 */
[----:B------:R-:W-:-:S02]  /*70f0*/  LEA.HI.X.SX32 R65, R69, R48, 0x1, P6 ;  /* 0x0000003045417211 */ /* 0x000fc400030f0eff */
[-C--:B------:R-:W-:Y:S01]  /*7100*/  LEA R66, P6, R68, R3.reuse, 0x1 ;  /* 0x0000000344427211 */ /* 0x080fe200078c08ff */
[----:B------:R0:W-:Y:S01]  /*7110*/  @P1 STG.E.U16 desc[UR14][R50.64], R67 ;  /* 0x0000004332001986 */ /* 0x0001e2000c10150e */
[----:B------:R-:W-:Y:S01]  /*7120*/  ISETP.LT.AND P1, PT, R49, UR5, !P0 ;  /* 0x0000000531007c0c */ /* 0x000fe2000c721270 */
[----:B------:R-:W-:Y:S01]  /*7130*/  VIADD R49, R0, 0x9 ;  /* 0x0000000900317836 */ /* 0x000fe20000000000 */
[----:B------:R-:W-:Y:S01]  /*7140*/  ULDC UR5, c[0x0][0x22c] ;  /* 0x00008b0000057ab9 */ /* 0x000fe20000000800 */
[----:B------:R1:W-:Y:S01]  /*7150*/  @P3 STG.E.U16 desc[UR14][R64.64], R90 ;  /* 0x0000005a40003986 */ /* 0x0003e2000c10150e */
[CC--:B0-----:R-:W-:Y:S01]  /*7160*/  LEA.HI.X.SX32 R67, R68.reuse, R48.reuse, 0x1, P6 ;  /* 0x0000003044437211 */ /* 0x0c1fe200030f0eff */
[----:B------:R-:W-:Y:S01]  /*7170*/  VIADD R68, R68, UR4 ;  /* 0x0000000444447c36 */ /* 0x000fe20008000000 */
[----:B------:R-:W-:Y:S02]  /*7180*/  PRMT R51, R90, 0x7632, R51 ;  /* 0x000076325a337816 */ /* 0x000fe40000000033 */
[----:B------:R-:W-:Y:S01]  /*7190*/  ISETP.LT.AND P3, PT, R49, UR5, !P0 ;  /* 0x0000000531007c0c */ /* 0x000fe2000c761270 */
[C---:B-1----:R-:W-:Y:S01]  /*71a0*/  VIADD R65, R68.reuse, UR4 ;  /* 0x0000000444417c36 */ /* 0x042fe20008000000 */
[----:B------:R-:W-:Y:S01]  /*71b0*/  ULDC UR5, c[0x0][0x22c] ;  /* 0x00008b0000057ab9 */ /* 0x000fe20000000800 */
[----:B------:R0:W-:Y:S01]  /*71c0*/  @P5 STG.E.U16 desc[UR14][R66.64], R51 ;  /* 0x0000003342005986 */ /* 0x0001e2000c10150e */
[-C--:B------:R-:W-:Y:S01]  /*71d0*/  LEA R50, P5, R68, R3.reuse, 0x1 ;  /* 0x0000000344327211 */ /* 0x080fe200078a08ff */
[----:B------:R-:W-:Y:S01]  /*71e0*/  VIADD R49, R0, 0xa ;  /* 0x0000000a00317836 */ /* 0x000fe20000000000 */
[C---:B------:R-:W-:Y:S01]  /*71f0*/  LEA R64, P6, R65.reuse, R3, 0x1 ;  /* 0x0000000341407211 */ /* 0x040fe200078c08ff */
[----:B0-----:R-:W-:Y:S01]  /*7200*/  VIADD R67, R65, UR4 ;  /* 0x0000000441437c36 */ /* 0x001fe20008000000 */
[----:B------:R-:W-:-:S02]  /*7210*/  LEA.HI.X.SX32 R51, R68, R48, 0x1, P5 ;  /* 0x0000003044337211 */ /* 0x000fc400028f0eff */
[----:B------:R-:W-:Y:S01]  /*7220*/  ISETP.LT.AND P5, PT, R49, UR5, !P0 ;  /* 0x0000000531007c0c */ /* 0x000fe2000c7a1270 */
[C---:B------:R-:W-:Y:S01]  /*7230*/  VIADD R49, R0.reuse, 0xb ;  /* 0x0000000b00317836 */ /* 0x040fe20000000000 */
[-C--:B------:R-:W-:Y:S01]  /*7240*/  LEA.HI.X.SX32 R65, R65, R48.reuse, 0x1, P6 ;  /* 0x0000003041417211 */ /* 0x080fe200030f0eff */
[C---:B------:R-:W-:Y:S01]  /*7250*/  VIADD R68, R67.reuse, UR4 ;  /* 0x0000000443447c36 */ /* 0x040fe20008000000 */
[----:B------:R-:W-:Y:S01]  /*7260*/  LEA R66, P6, R67, R3, 0x1 ;  /* 0x0000000343427211 */ /* 0x000fe200078c08ff */
[----:B------:R-:W-:Y:S01]  /*7270*/  ULDC UR5, c[0x0][0x22c] ;  /* 0x00008b0000057ab9 */ /* 0x000fe20000000800 */
[----:B------:R0:W-:Y:S01]  /*7280*/  @P4 STG.E.U16 desc[UR14][R50.64], R91 ;  /* 0x0000005b32004986 */ /* 0x0001e2000c10150e */
[----:B------:R-:W-:Y:S01]  /*7290*/  ISETP.LT.AND P4, PT, R49, UR5, !P0 ;  /* 0x0000000531007c0c */ /* 0x000fe2000c781270 */
[----:B------:R-:W-:Y:S01]  /*72a0*/  VIADD R49, R0, 0xc ;  /* 0x0000000c00317836 */ /* 0x000fe20000000000 */
[----:B------:R-:W-:Y:S01]  /*72b0*/  LEA.HI.X.SX32 R67, R67, R48, 0x1, P6 ;  /* 0x0000003043437211 */ /* 0x000fe200030f0eff */
[----:B------:R-:W-:Y:S01]  /*72c0*/  VIADD R69, R68, UR4 ;  /* 0x0000000444457c36 */ /* 0x000fe20008000000 */
[----:B------:R-:W-:Y:S01]  /*72d0*/  ULDC UR5, c[0x0][0x22c] ;  /* 0x00008b0000057ab9 */ /* 0x000fe20000000800 */
[----:B0-----:R-:W-:-:S02]  /*72e0*/  PRMT R51, R91, 0x7632, R51 ;  /* 0x000076325b337816 */ /* 0x001fc40000000033 */
[----:B------:R-:W-:-:S03]  /*72f0*/  LEA R50, P6, R68, R3, 0x1 ;  /* 0x0000000344327211 */ /* 0x000fc600078c08ff */
[----:B------:R0:W-:Y:S01]  /*7300*/  @P2 STG.E.U16 desc[UR14][R64.64], R51 ;  /* 0x0000003340002986 */ /* 0x0001e2000c10150e */
[----:B------:R-:W-:Y:S01]  /*7310*/  ISETP.LT.AND P2, PT, R49, UR5, !P0 ;  /* 0x0000000531007c0c */ /* 0x000fe2000c741270 */
[----:B------:R-:W-:Y:S01]  /*7320*/  VIADD R49, R0, 0xd ;  /* 0x0000000d00317836 */ /* 0x000fe20000000000 */
[----:B------:R-:W-:Y:S01]  /*7330*/  ULDC UR5, c[0x0][0x22c] ;  /* 0x00008b0000057ab9 */ /* 0x000fe20000000800 */
[----:B------:R1:W-:Y:S01]  /*7340*/  @P1 STG.E.U16 desc[UR14][R66.64], R60 ;  /* 0x0000003c42001986 */ /* 0x0003e2000c10150e */
[-C--:B0-----:R-:W-:Y:S02]  /*7350*/  LEA.HI.X.SX32 R51, R68, R48.reuse, 0x1, P6 ;  /* 0x0000003044337211 */ /* 0x081fe400030f0eff */
[-C--:B------:R-:W-:Y:S02]  /*7360*/  LEA R64, P6, R69, R3.reuse, 0x1 ;  /* 0x0000000345407211 */ /* 0x080fe400078c08ff */
[----:B------:R-:W-:Y:S02]  /*7370*/  ISETP.LT.AND P1, PT, R49, UR5, !P0 ;  /* 0x0000000531007c0c */ /* 0x000fe4000c721270 */
[C---:B------:R-:W-:Y:S01]  /*7380*/  LEA.HI.X.SX32 R65, R69.reuse, R48, 0x1, P6 ;  /* 0x0000003045417211 */ /* 0x040fe200030f0eff */
[----:B------:R-:W-:Y:S01]  /*7390*/  VIADD R69, R69, UR4 ;  /* 0x0000000445457c36 */ /* 0x000fe20008000000 */
[----:B-1----:R-:W-:Y:S01]  /*73a0*/  PRMT R67, R60, 0x7632, R67 ;  /* 0x000076323c437816 */ /* 0x002fe20000000043 */
[C---:B------:R-:W-:Y:S01]  /*73b0*/  VIADD R49, R0.reuse, 0xe ;  /* 0x0000000e00317836 */ /* 0x040fe20000000000 */
[----:B------:R-:W-:Y:S01]  /*73c0*/  ULDC UR5, c[0x0][0x22c] ;  /* 0x00008b0000057ab9 */ /* 0x000fe20000000800 */
[C---:B------:R-:W-:Y:S01]  /*73d0*/  VIADD R60, R69.reuse, UR4 ;  /* 0x00000004453c7c36 */ /* 0x040fe20008000000 */
[----:B------:R-:W-:Y:S01]  /*73e0*/  LEA R66, P6, R69, R3, 0x1 ;  /* 0x0000000345427211 */ /* 0x000fe200078c08ff */
[----:B------:R0:W-:Y:S01]  /*73f0*/  @P3 STG.E.U16 desc[UR14][R50.64], R67 ;  /* 0x0000004332003986 */ /* 0x0001e2000c10150e */
[----:B------:R-:W-:Y:S01]  /*7400*/  ISETP.LT.AND P3, PT, R49, UR5, !P0 ;  /* 0x0000000531007c0c */ /* 0x000fe2000c761270 */
[----:B------:R-:W-:Y:S01]  /*7410*/  VIADD R49, R0, 0xf ;  /* 0x0000000f00317836 */ /* 0x000fe20000000000 */
[----:B------:R-:W-:Y:S01]  /*7420*/  ULDC UR5, c[0x0][0x22c] ;  /* 0x00008b0000057ab9 */ /* 0x000fe20000000800 */
[----:B------:R1:W-:Y:S01]  /*7430*/  @P5 STG.E.U16 desc[UR14][R64.64], R61 ;  /* 0x0000003d40005986 */ /* 0x0003e2000c10150e */
[----:B------:R-:W-:-:S02]  /*7440*/  PRMT R68, R61, 0x7632, R68 ;  /* 0x000076323d447816 */ /* 0x000fc40000000044 */
[----:B------:R-:W-:Y:S01]  /*7450*/  ISETP.LT.AND P5, PT, R49, UR5, !P0 ;  /* 0x0000000531007c0c */ /* 0x000fe2000c7a1270 */
[----:B------:R-:W-:Y:S01]  /*7460*/  VIADD R49, R0, 0x10 ;  /* 0x0000001000317836 */ /* 0x000fe20000000000 */
[----:B------:R-:W-:Y:S01]  /*7470*/  ULDC UR5, c[0x0][0x22c] ;  /* 0x00008b0000057ab9 */ /* 0x000fe20000000800 */
[----:B0-----:R-:W-:Y:S02]  /*7480*/  LEA.HI.X.SX32 R67, R69, R48, 0x1, P6 ;  /* 0x0000003045437211 */ /* 0x001fe400030f0eff */
[C---:B------:R-:W-:Y:S01]  /*7490*/  LEA R50, P6, R60.reuse, R3, 0x1 ;  /* 0x000000033c327211 */ /* 0x040fe200078c08ff */
[----:B-1----:R-:W-:-:S03]  /*74a0*/  VIADD R64, R60, UR4 ;  /* 0x000000043c407c36 */ /* 0x002fc60008000000 */
[-C--:B------:R-:W-:Y:S01]  /*74b0*/  LEA.HI.X.SX32 R51, R60, R48.reuse, 0x1, P6 ;  /* 0x000000303c337211 */ /* 0x080fe200030f0eff */
[----:B------:R0:W-:Y:S01]  /*74c0*/  @P4 STG.E.U16 desc[UR14][R66.64], R68 ;  /* 0x0000004442004986 */ /* 0x0001e2000c10150e */
[CC--:B------:R-:W-:Y:S01]  /*74d0*/  LEA R60, P6, R64.reuse, R3.reuse, 0x1 ;  /* 0x00000003403c7211 */ /* 0x0c0fe200078c08ff */
[----:B------:R-:W-:Y:S01]  /*74e0*/  VIADD R65, R64, UR4 ;  /* 0x0000000440417c36 */ /* 0x000fe20008000000 */
[----:B------:R-:W-:Y:S01]  /*74f0*/  ISETP.LT.AND P4, PT, R49, UR5, !P0 ;  /* 0x0000000531007c0c */ /* 0x000fe2000c781270 */
[----:B------:R-:W-:Y:S01]  /*7500*/  VIADD R49, R0, 0x11 ;  /* 0x0000001100317836 */ /* 0x000fe20000000000 */
[----:B------:R-:W-:Y:S01]  /*7510*/  LEA.HI.X.SX32 R61, R64, R48, 0x1, P6 ;  /* 0x00000030403d7211 */ /* 0x000fe200030f0eff */
[----:B------:R1:W-:Y:S01]  /*7520*/  @P2 STG.E.U16 desc[UR14][R50.64], R62 ;  /* 0x0000003e32002986 */ /* 0x0003e2000c10150e */
[----:B------:R-:W-:Y:S01]  /*7530*/  ULDC UR5, c[0x0][0x22c] ;  /* 0x00008b0000057ab9 */ /* 0x000fe20000000800 */
[----:B0-----:R-:W-:Y:S02]  /*7540*/  PRMT R67, R62, 0x7632, R67 ;  /* 0x000076323e437816 */ /* 0x001fe40000000043 */
[----:B------:R-:W-:Y:S01]  /*7550*/  ISETP.LT.AND P2, PT, R49, UR5, !P0 ;  /* 0x0000000531007c0c */ /* 0x000fe2000c741270 */
[----:B------:R-:W-:Y:S01]  /*7560*/  VIADD R49, R0, 0x12 ;  /* 0x0000001200317836 */ /* 0x000fe20000000000 */
[----:B------:R-:W-:Y:S01]  /*7570*/  ULDC UR5, c[0x0][0x22c] ;  /* 0x00008b0000057ab9 */ /* 0x000fe20000000800 */
[----:B------:R0:W-:Y:S01]  /*7580*/  @P1 STG.E.U16 desc[UR14][R60.64], R67 ;  /* 0x000000433c001986 */ /* 0x0001e2000c10150e */
[C---:B-1----:R-:W-:Y:S01]  /*7590*/  VIADD R51, R65.reuse, UR4 ;  /* 0x0000000441337c36 */ /* 0x042fe20008000000 */
[----:B------:R-:W-:-:S04]  /*75a0*/  LEA R64, P1, R65, R3, 0x1 ;  /* 0x0000000341407211 */ /* 0x000fc800078208ff */
[-C--:B------:R-:W-:Y:S02]  /*75b0*/  LEA R50, P6, R51, R3.reuse, 0x1 ;  /* 0x0000000333327211 */ /* 0x080fe400078c08ff */
[-C--:B------:R-:W-:Y:S01]  /*75c0*/  LEA.HI.X.SX32 R65, R65, R48.reuse, 0x1, P1 ;  /* 0x0000003041417211 */ /* 0x080fe200008f0eff */
[----:B0-----:R-:W-:Y:S01]  /*75d0*/  VIADD R61, R51, UR4 ;  /* 0x00000004333d7c36 */ /* 0x001fe20008000000 */
[----:B------:R-:W-:Y:S01]  /*75e0*/  ISETP.LT.AND P1, PT, R49, UR5, !P0 ;  /* 0x0000000531007c0c */ /* 0x000fe2000c721270 */
[C---:B------:R-:W-:Y:S01]  /*75f0*/  VIADD R49, R0.reuse, 0x13 ;  /* 0x0000001300317836 */ /* 0x040fe20000000000 */
[-C--:B------:R-:W-:Y:S01]  /*7600*/  LEA.HI.X.SX32 R51, R51, R48.reuse, 0x1, P6 ;  /* 0x0000003033337211 */ /* 0x080fe200030f0eff */
[C---:B------:R-:W-:Y:S01]  /*7610*/  VIADD R66, R61.reuse, UR4 ;  /* 0x000000043d427c36 */ /* 0x040fe20008000000 */
[-C--:B------:R-:W-:Y:S01]  /*7620*/  LEA R60, P6, R61, R3.reuse, 0x1 ;  /* 0x000000033d3c7211 */ /* 0x080fe200078c08ff */
[----:B------:R-:W-:Y:S01]  /*7630*/  ULDC UR5, c[0x0][0x22c] ;  /* 0x00008b0000057ab9 */ /* 0x000fe20000000800 */
[----:B------:R0:W-:Y:S01]  /*7640*/  @P3 STG.E.U16 desc[UR14][R64.64], R63 ;  /* 0x0000003f40003986 */ /* 0x0001e2000c10150e */
[----:B------:R-:W-:Y:S01]  /*7650*/  ISETP.LT.AND P3, PT, R49, UR5, !P0 ;  /* 0x0000000531007c0c */ /* 0x000fe2000c761270 */
[----:B------:R-:W-:Y:S01]  /*7660*/  VIADD R49, R0, 0x14 ;  /* 0x0000001400317836 */ /* 0x000fe20000000000 */
[----:B------:R-:W-:Y:S01]  /*7670*/  LEA.HI.X.SX32 R61, R61, R48, 0x1, P6 ;  /* 0x000000303d3d7211 */ /* 0x000fe200030f0eff */
[----:B------:R-:W-:Y:S01]  /*7680*/  ULDC UR5, c[0x0][0x22c] ;  /* 0x00008b0000057ab9 */ /* 0x000fe20000000800 */
[----:B------:R-:W-:-:S02]  /*7690*/  LEA R62, P6, R66, R3, 0x1 ;  /* 0x00000003423e7211 */ /* 0x000fc400078c08ff */
[----:B0-----:R-:W-:Y:S01]  /*76a0*/  PRMT R65, R63, 0x7632, R65 ;  /* 0x000076323f417816 */ /* 0x001fe20000000041 */
[C---:B------:R-:W-:Y:S01]  /*76b0*/  VIADD R64, R66.reuse, UR4 ;  /* 0x0000000442407c36 */ /* 0x040fe20008000000 */
[----:B------:R-:W-:-:S03]  /*76c0*/  LEA.HI.X.SX32 R63, R66, R48, 0x1, P6 ;  /* 0x00000030423f7211 */ /* 0x000fc600030f0eff */
[----:B------:R0:W-:Y:S01]  /*76d0*/  @P5 STG.E.U16 desc[UR14][R50.64], R65 ;  /* 0x0000004132005986 */ /* 0x0001e2000c10150e */
[----:B------:R-:W-:Y:S01]  /*76e0*/  ISETP.LT.AND P5, PT, R49, UR5, !P0 ;  /* 0x0000000531007c0c */ /* 0x000fe2000c7a1270 */
[----:B------:R-:W-:Y:S01]  /*76f0*/  VIADD R49, R0, 0x15 ;  /* 0x0000001500317836 */ /* 0x000fe20000000000 */
[----:B------:R-:W-:Y:S01]  /*7700*/  ULDC UR5, c[0x0][0x22c] ;  /* 0x00008b0000057ab9 */ /* 0x000fe20000000800 */
[----:B------:R1:W-:Y:S01]  /*7710*/  @P4 STG.E.U16 desc[UR14][R60.64], R56 ;  /* 0x000000383c004986 */ /* 0x0003e2000c10150e */
[CC--:B0-----:R-:W-:Y:S02]  /*7720*/  LEA R50, P6, R64.reuse, R3.reuse, 0x1 ;  /* 0x0000000340327211 */ /* 0x0c1fe400078c08ff */
[----:B------:R-:W-:Y:S02]  /*7730*/  ISETP.LT.AND P4, PT, R49, UR5, !P0 ;  /* 0x0000000531007c0c */ /* 0x000fe4000c781270 */
[C---:B------:R-:W-:Y:S01]  /*7740*/  LEA.HI.X.SX32 R51, R64.reuse, R48, 0x1, P6 ;  /* 0x0000003040337211 */ /* 0x040fe200030f0eff */
[----:B------:R-:W-:Y:S01]  /*7750*/  VIADD R64, R64, UR4 ;  /* 0x0000000440407c36 */ /* 0x000fe20008000000 */
[----:B-1----:R-:W-:Y:S01]  /*7760*/  PRMT R61, R56, 0x7632, R61 ;  /* 0x00007632383d7816 */ /* 0x002fe2000000003d */
[----:B------:R-:W-:Y:S01]  /*7770*/  VIADD R49, R0, 0x16 ;  /* 0x0000001600317836 */ /* 0x000fe20000000000 */
[----:B------:R-:W-:Y:S01]  /*7780*/  ULDC UR5, c[0x0][0x22c] ;  /* 0x00008b0000057ab9 */ /* 0x000fe20000000800 */
[C---:B------:R-:W-:Y:S01]  /*7790*/  VIADD R56, R64.reuse, UR4 ;  /* 0x0000000440387c36 */ /* 0x040fe20008000000 */
[----:B------:R-:W-:Y:S01]  /*77a0*/  LEA R60, P6, R64, R3, 0x1 ;  /* 0x00000003403c7211 */ /* 0x000fe200078c08ff */
[----:B------:R0:W-:Y:S01]  /*77b0*/  @P2 STG.E.U16 desc[UR14][R62.64], R61 ;  /* 0x0000003d3e002986 */ /* 0x0001e2000c10150e */
[----:B------:R-:W-:Y:S01]  /*77c0*/  ISETP.LT.AND P2, PT, R49, UR5, !P0 ;  /* 0x0000000531007c0c */ /* 0x000fe2000c741270 */
[----:B------:R-:W-:Y:S01]  /*77d0*/  VIADD R49, R0, 0x17 ;  /* 0x0000001700317836 */ /* 0x000fe20000000000 */
[----:B------:R-:W-:Y:S01]  /*77e0*/  ULDC UR5, c[0x0][0x22c] ;  /* 0x00008b0000057ab9 */ /* 0x000fe20000000800 */
[----:B------:R1:W-:Y:S03]  /*77f0*/  @P1 STG.E.U16 desc[UR14][R50.64], R57 ;  /* 0x0000003932001986 */ /* 0x0003e6000c10150e */
[----:B------:R-:W-:-:S02]  /*7800*/  ISETP.LT.AND P1, PT, R49, UR5, !P0 ;  /* 0x0000000531007c0c */ /* 0x000fc4000c721270 */
[-C--:B0-----:R-:W-:Y:S02]  /*7810*/  LEA.HI.X.SX32 R61, R64, R48.reuse, 0x1, P6 ;  /* 0x00000030403d7211 */ /* 0x081fe400030f0eff */
[----:B-1----:R-:W-:Y:S01]  /*7820*/  PRMT R51, R57, 0x7632, R51 ;  /* 0x0000763239337816 */ /* 0x002fe20000000033 */
[C---:B------:R-:W-:Y:S01]  /*7830*/  VIADD R57, R56.reuse, UR4 ;  /* 0x0000000438397c36 */ /* 0x040fe20008000000 */
[-C--:B------:R-:W-:Y:S01]  /*7840*/  LEA R62, P6, R56, R3.reuse, 0x1 ;  /* 0x00000003383e7211 */ /* 0x080fe200078c08ff */
[----:B------:R-:W-:Y:S01]  /*7850*/  VIADD R49, R0, 0x18 ;  /* 0x0000001800317836 */ /* 0x000fe20000000000 */
[----:B------:R-:W-:Y:S02]  /*7860*/  ULDC UR5, c[0x0][0x22c] ;  /* 0x00008b0000057ab9 */ /* 0x000fe40000000800 */
[-C--:B------:R-:W-:Y:S02]  /*7870*/  LEA.HI.X.SX32 R63, R56, R48.reuse, 0x1, P6 ;  /* 0x00000030383f7211 */ /* 0x080fe400030f0eff */
[----:B------:R-:W-:Y:S01]  /*7880*/  LEA R50, P6, R57, R3, 0x1 ;  /* 0x0000000339327211 */ /* 0x000fe200078c08ff */
[----:B------:R0:W-:Y:S01]  /*7890*/  @P3 STG.E.U16 desc[UR14][R60.64], R51 ;  /* 0x000000333c003986 */ /* 0x0001e2000c10150e */
[----:B------:R-:W-:Y:S01]  /*78a0*/  ISETP.LT.AND P3, PT, R49, UR5, !P0 ;  /* 0x0000000531007c0c */ /* 0x000fe2000c761270 */
[----:B------:R-:W-:Y:S01]  /*78b0*/  VIADD R49, R0, 0x19 ;  /* 0x0000001900317836 */ /* 0x000fe20000000000 */
[----:B------:R-:W-:Y:S01]  /*78c0*/  ULDC UR5, c[0x0][0x22c] ;  /* 0x00008b0000057ab9 */ /* 0x000fe20000000800 */
[----:B------:R1:W-:Y:S01]  /*78d0*/  @P5 STG.E.U16 desc[UR14][R62.64], R58 ;  /* 0x0000003a3e005986 */ /* 0x0003e2000c10150e */
[C---:B0-----:R-:W-:Y:S01]  /*78e0*/  LEA.HI.X.SX32 R51, R57.reuse, R48, 0x1, P6 ;  /* 0x0000003039337211 */ /* 0x041fe200030f0eff */
[----:B------:R-:W-:Y:S01]  /*78f0*/  VIADD R57, R57, UR4 ;  /* 0x0000000439397c36 */ /* 0x000fe20008000000 */
[----:B------:R-:W-:-:S02]  /*7900*/  PRMT R61, R58, 0x7632, R61 ;  /* 0x000076323a3d7816 */ /* 0x000fc4000000003d */
[----:B------:R-:W-:Y:S01]  /*7910*/  ISETP.LT.AND P5, PT, R49, UR5, !P0 ;  /* 0x0000000531007c0c */ /* 0x000fe2000c7a1270 */
[C---:B-1----:R-:W-:Y:S01]  /*7920*/  VIADD R58, R57.reuse, UR4 ;  /* 0x00000004393a7c36 */ /* 0x042fe20008000000 */
[----:B------:R-:W-:Y:S01]  /*7930*/  ULDC UR5, c[0x0][0x22c] ;  /* 0x00008b0000057ab9 */ /* 0x000fe20000000800 */
[----:B------:R0:W-:Y:S01]  /*7940*/  @P4 STG.E.U16 desc[UR14][R50.64], R61 ;  /* 0x0000003d32004986 */ /* 0x0001e2000c10150e */
[CC--:B------:R-:W-:Y:S01]  /*7950*/  LEA R56, P4, R57.reuse, R3.reuse, 0x1 ;  /* 0x0000000339387211 */ /* 0x0c0fe200078808ff */
[----:B------:R-:W-:Y:S01]  /*7960*/  VIADD R49, R0, 0x1a ;  /* 0x0000001a00317836 */ /* 0x000fe20000000000 */
[-C--:B------:R-:W-:Y:S02]  /*7970*/  LEA R60, P6, R58, R3.reuse, 0x1 ;  /* 0x000000033a3c7211 */ /* 0x080fe400078c08ff */
[-C--:B------:R-:W-:Y:S02]  /*7980*/  LEA.HI.X.SX32 R57, R57, R48.reuse, 0x1, P4 ;  /* 0x0000003039397211 */ /* 0x080fe400020f0eff */
[----:B------:R-:W-:Y:S01]  /*7990*/  ISETP.LT.AND P4, PT, R49, UR5, !P0 ;  /* 0x0000000531007c0c */ /* 0x000fe2000c781270 */
[----:B------:R-:W-:Y:S01]  /*79a0*/  VIADD R49, R0, 0x1b ;  /* 0x0000001b00317836 */ /* 0x000fe20000000000 */
[----:B------:R-:W-:Y:S01]  /*79b0*/  ULDC UR5, c[0x0][0x22c] ;  /* 0x00008b0000057ab9 */ /* 0x000fe20000000800 */
[C---:B0-----:R-:W-:Y:S01]  /*79c0*/  VIADD R51, R58.reuse, UR4 ;  /* 0x000000043a337c36 */ /* 0x041fe20008000000 */
[----:B------:R-:W-:Y:S01]  /*79d0*/  LEA.HI.X.SX32 R61, R58, R48, 0x1, P6 ;  /* 0x000000303a3d7211 */ /* 0x000fe200030f0eff */
[----:B------:R0:W-:Y:S02]  /*79e0*/  @P2 STG.E.U16 desc[UR14][R56.64], R59 ;  /* 0x0000003b38002986 */ /* 0x0001e4000c10150e */
[C---:B------:R-:W-:Y:S01]  /*79f0*/  VIADD R58, R51.reuse, UR4 ;  /* 0x00000004333a7c36 */ /* 0x040fe20008000000 */
[----:B------:R-:W-:-:S02]  /*7a00*/  LEA R50, P6, R51, R3, 0x1 ;  /* 0x0000000333327211 */ /* 0x000fc400078c08ff */
[----:B------:R-:W-:Y:S01]  /*7a10*/  ISETP.LT.AND P2, PT, R49, UR5, !P0 ;  /* 0x0000000531007c0c */ /* 0x000fe2000c741270 */
[----:B------:R-:W-:Y:S01]  /*7a20*/  VIADD R49, R0, 0x1c ;  /* 0x0000001c00317836 */ /* 0x000fe20000000000 */
[----:B------:R-:W-:Y:S01]  /*7a30*/  LEA.HI.X.SX32 R51, R51, R48, 0x1, P6 ;  /* 0x0000003033337211 */ /* 0x000fe200030f0eff */
[C---:B------:R-:W-:Y:S01]  /*7a40*/  VIADD R62, R58.reuse, UR4 ;  /* 0x000000043a3e7c36 */ /* 0x040fe20008000000 */
[----:B------:R-:W-:Y:S01]  /*7a50*/  ULDC UR5, c[0x0][0x22c] ;  /* 0x00008b0000057ab9 */ /* 0x000fe20000000800 */
[----:B0-----:R-:W-:Y:S02]  /*7a60*/  PRMT R57, R59, 0x7632, R57 ;  /* 0x000076323b397816 */ /* 0x001fe40000000039 */
[----:B------:R-:W-:-:S03]  /*7a70*/  LEA R56, P6, R58, R3, 0x1 ;  /* 0x000000033a387211 */ /* 0x000fc600078c08ff */
[----:B------:R0:W-:Y:S01]  /*7a80*/  @P1 STG.E.U16 desc[UR14][R60.64], R57 ;  /* 0x000000393c001986 */ /* 0x0001e2000c10150e */
[----:B------:R-:W-:Y:S01]  /*7a90*/  ISETP.LT.AND P1, PT, R49, UR5, !P0 ;  /* 0x0000000531007c0c */ /* 0x000fe2000c721270 */
[----:B------:R-:W-:Y:S01]  /*7aa0*/  VIADD R49, R0, 0x1d ;  /* 0x0000001d00317836 */ /* 0x000fe20000000000 */
[----:B------:R-:W-:Y:S01]  /*7ab0*/  ULDC UR5, c[0x0][0x22c] ;  /* 0x00008b0000057ab9 */ /* 0x000fe20000000800 */
[----:B---3--:R1:W-:Y:S01]  /*7ac0*/  @P3 STG.E.U16 desc[UR14][R50.64], R52 ;  /* 0x0000003432003986 */ /* 0x0083e2000c10150e */
[-C--:B0-----:R-:W-:Y:S02]  /*7ad0*/  LEA.HI.X.SX32 R57, R58, R48.reuse, 0x1, P6 ;  /* 0x000000303a397211 */ /* 0x081fe400030f0eff */
[CC--:B------:R-:W-:Y:S02]  /*7ae0*/  LEA R58, P6, R62.reuse, R3.reuse, 0x1 ;  /* 0x000000033e3a7211 */ /* 0x0c0fe400078c08ff */
[----:B------:R-:W-:Y:S02]  /*7af0*/  ISETP.LT.AND P3, PT, R49, UR5, !P0 ;  /* 0x0000000531007c0c */ /* 0x000fe4000c761270 */
[CC--:B------:R-:W-:Y:S01]  /*7b00*/  LEA.HI.X.SX32 R59, R62.reuse, R48.reuse, 0x1, P6 ;  /* 0x000000303e3b7211 */ /* 0x0c0fe200030f0eff */
        /* <DEDUP_REMOVED lines=8> */
[C---:B------:R-:W-:Y:S01]  /*7b90*/  VIADD R49, R0.reuse, 0x1f ;  /* 0x0000001f00317836 */ /* 0x040fe20000000000 */
[----:B------:R-:W-:Y:S01]  /*7ba0*/  ULDC UR5, c[0x0][0x22c] ;  /* 0x00008b0000057ab9 */ /* 0x000fe20000000800 */
[----:B------:R1:W-:Y:S03]  /*7bb0*/  @P4 STG.E.U16 desc[UR14][R58.64], R53 ;  /* 0x000000353a004986 */ /* 0x0003e6000c10150e */
[----:B------:R-:W-:Y:S01]  /*7bc0*/  ISETP.LT.AND P4, PT, R49, UR5, !P0 ;  /* 0x0000000531007c0c */ /* 0x000fe2000c781270 */
[----:B------:R-:W-:Y:S01]  /*7bd0*/  VIADD R49, R0, 0x20 ;  /* 0x0000002000317836 */ /* 0x000fe20000000000 */
[----:B------:R-:W-:Y:S01]  /*7be0*/  ULDC UR5, c[0x0][0x22c] ;  /* 0x00008b0000057ab9 */ /* 0x000fe20000000800 */
[----:B0-----:R-:W-:-:S02]  /*7bf0*/  LEA.HI.X.SX32 R51, R62, R48, 0x1, P6 ;  /* 0x000000303e337211 */ /* 0x001fc400030f0eff */
[CC--:B------:R-:W-:Y:S01]  /*7c00*/  LEA R56, P6, R52.reuse, R3.reuse, 0x1 ;  /* 0x0000000334387211 */ /* 0x0c0fe200078c08ff */
[C---:B-1----:R-:W-:Y:S01]  /*7c10*/  VIADD R58, R52.reuse, UR4 ;  /* 0x00000004343a7c36 */ /* 0x042fe20008000000 */
[----:B------:R-:W-:Y:S02]  /*7c20*/  PRMT R59, R53, 0x7632, R59 ;  /* 0x00007632353b7816 */ /* 0x000fe4000000003b */
[-C--:B------:R-:W-:Y:S02]  /*7c30*/  LEA.HI.X.SX32 R57, R52, R48.reuse, 0x1, P6 ;  /* 0x0000003034397211 */ /* 0x080fe400030f0eff */
[----:B------:R-:W-:Y:S01]  /*7c40*/  LEA R52, P6, R58, R3, 0x1 ;  /* 0x000000033a347211 */ /* 0x000fe200078c08ff */
[----:B------:R0:W-:Y:S01]  /*7c50*/  @P2 STG.E.U16 desc[UR14][R50.64], R59 ;  /* 0x0000003b32002986 */ /* 0x0001e2000c10150e */
[----:B------:R-:W-:Y:S01]  /*7c60*/  ISETP.LT.AND P2, PT, R49, UR5, !P0 ;  /* 0x0000000531007c0c */ /* 0x000fe2000c741270 */
[----:B------:R-:W-:Y:S01]  /*7c70*/  VIADD R49, R0, 0x21 ;  /* 0x0000002100317836 */ /* 0x000fe20000000000 */
[C---:B------:R-:W-:Y:S01]  /*7c80*/  LEA.HI.X.SX32 R53, R58.reuse, R48, 0x1, P6 ;  /* 0x000000303a357211 */ /* 0x040fe200030f0eff */
[----:B------:R-:W-:Y:S01]  /*7c90*/  VIADD R58, R58, UR4 ;  /* 0x000000043a3a7c36 */ /* 0x000fe20008000000 */
[----:B------:R-:W-:Y:S01]  /*7ca0*/  ULDC UR5, c[0x0][0x22c] ;  /* 0x00008b0000057ab9 */ /* 0x000fe20000000800 */
[----:B------:R1:W-:Y:S01]  /*7cb0*/  @P1 STG.E.U16 desc[UR14][R56.64], R54 ;  /* 0x0000003638001986 */ /* 0x0003e2000c10150e */
[----:B------:R-:W-:-:S02]  /*7cc0*/  ISETP.LT.AND P1, PT, R49, UR5, !P0 ;  /* 0x0000000531007c0c */ /* 0x000fc4000c721270 */
[----:B0-----:R-:W-:Y:S01]  /*7cd0*/  PRMT R51, R54, 0x7632, R51 ;  /* 0x0000763236337816 */ /* 0x001fe20000000033 */
[----:B------:R-:W-:Y:S01]  /*7ce0*/  VIADD R49, R0, 0x22 ;  /* 0x0000002200317836 */ /* 0x000fe20000000000 */
[----:B------:R-:W-:-:S03]  /*7cf0*/  ULDC UR5, c[0x0][0x22c] ;  /* 0x00008b0000057ab9 */ /* 0x000fc60000000800 */
[----:B------:R0:W-:Y:S01]  /*7d00*/  @P3 STG.E.U16 desc[UR14][R52.64], R51 ;  /* 0x0000003334003986 */ /* 0x0001e2000c10150e */
[C---:B-1----:R-:W-:Y:S01]  /*7d10*/  VIADD R54, R58.reuse, UR4 ;  /* 0x000000043a367c36 */ /* 0x042fe20008000000 */
[----:B------:R-:W-:-:S04]  /*7d20*/  LEA R50, P3, R58, R3, 0x1 ;  /* 0x000000033a327211 */ /* 0x000fc800078608ff */
[-C--:B------:R-:W-:Y:S02]  /*7d30*/  LEA R56, P6, R54, R3.reuse, 0x1 ;  /* 0x0000000336387211 */ /* 0x080fe400078c08ff */
[-C--:B0-----:R-:W-:Y:S01]  /*7d40*/  LEA.HI.X.SX32 R51, R58, R48.reuse, 0x1, P3 ;  /* 0x000000303a337211 */ /* 0x081fe200018f0eff */
[----:B------:R-:W-:Y:S01]  /*7d50*/  VIADD R53, R54, UR4 ;  /* 0x0000000436357c36 */ /* 0x000fe20008000000 */
[----:B------:R-:W-:Y:S01]  /*7d60*/  ISETP.LT.AND P3, PT, R49, UR5, !P0 ;  /* 0x0000000531007c0c */ /* 0x000fe2000c761270 */
[----:B------:R-:W-:Y:S01]  /*7d70*/  VIADD R49, R0, 0x23 ;  /* 0x0000002300317836 */ /* 0x000fe20000000000 */
[-C--:B------:R-:W-:Y:S01]  /*7d80*/  LEA.HI.X.SX32 R57, R54, R48.reuse, 0x1, P6 ;  /* 0x0000003036397211 */ /* 0x080fe200030f0eff */
[----:B------:R-:W-:Y:S01]  /*7d90*/  ULDC UR5, c[0x0][0x22c] ;  /* 0x00008b0000057ab9 */ /* 0x000fe20000000800 */
[C---:B------:R-:W-:Y:S01]  /*7da0*/  LEA R52, P6, R53.reuse, R3, 0x1 ;  /* 0x0000000335347211 */ /* 0x040fe200078c08ff */
[----:B------:R-:W-:Y:S01]  /*7db0*/  VIADD R54, R53, UR4 ;  /* 0x0000000435367c36 */ /* 0x000fe20008000000 */
        /* <DEDUP_REMOVED lines=12> */
[----:B----4-:R1:W-:Y:S03]  /*7e80*/  @P2 STG.E.U16 desc[UR14][R52.64], R16 ;  /* 0x0000001034002986 */ /* 0x0103e6000c10150e */
[----:B------:R-:W-:Y:S02]  /*7e90*/  ISETP.LT.AND P2, PT, R49, UR5, !P0 ;  /* 0x0000000531007c0c */ /* 0x000fe4000c741270 */
[----:B0-----:R-:W-:Y:S01]  /*7ea0*/  LEA.HI.X.SX32 R51, R54, R48, 0x1, P6 ;  /* 0x0000003036337211 */ /* 0x001fe200030f0eff */
[----:B------:R-:W-:Y:S01]  /*7eb0*/  VIADD R49, R0, 0x26 ;  /* 0x0000002600317836 */ /* 0x000fe20000000000 */
[----:B------:R-:W-:Y:S01]  /*7ec0*/  LEA R54, P6, R58, R3, 0x1 ;  /* 0x000000033a367211 */ /* 0x000fe200078c08ff */
[----:B------:R-:W-:Y:S01]  /*7ed0*/  ULDC UR5, c[0x0][0x22c] ;  /* 0x00008b0000057ab9 */ /* 0x000fe20000000800 */
[----:B-1----:R-:W-:-:S02]  /*7ee0*/  PRMT R53, R16, 0x7632, R53 ;  /* 0x0000763210357816 */ /* 0x002fc40000000035 */
[CC--:B------:R-:W-:Y:S01]  /*7ef0*/  LEA.HI.X.SX32 R55, R58.reuse, R48.reuse, 0x1, P6 ;  /* 0x000000303a377211 */ /* 0x0c0fe200030f0eff */
[----:B------:R-:W-:Y:S02]  /*7f00*/  VIADD R58, R58, UR4 ;  /* 0x000000043a3a7c36 */ /* 0x000fe40008000000 */
[----:B------:R0:W-:Y:S01]  /*7f10*/  @P1 STG.E.U16 desc[UR14][R50.64], R53 ;  /* 0x0000003532001986 */ /* 0x0001e2000c10150e */
[----:B------:R-:W-:Y:S01]  /*7f20*/  VIADD R16, R0, 0x27 ;  /* 0x0000002700107836 */ /* 0x000fe20000000000 */
[----:B------:R-:W-:Y:S01]  /*7f30*/  ISETP.LT.AND P1, PT, R49, UR5, !P0 ;  /* 0x0000000531007c0c */ /* 0x000fe2000c721270 */
[C---:B------:R-:W-:Y:S01]  /*7f40*/  VIADD R49, R58.reuse, UR4 ;  /* 0x000000043a317c36 */ /* 0x040fe20008000000 */
[----:B------:R-:W-:Y:S01]  /*7f50*/  LEA R52, P6, R58, R3, 0x1 ;  /* 0x000000033a347211 */ /* 0x000fe200078c08ff */
[----:B------:R-:W-:Y:S01]  /*7f60*/  ULDC UR5, c[0x0][0x22c] ;  /* 0x00008b0000057ab9 */ /* 0x000fe20000000800 */
[----:B------:R1:W-:Y:S01]  /*7f70*/  @P3 STG.E.U16 desc[UR14][R54.64], R17 ;  /* 0x0000001136003986 */ /* 0x0003e2000c10150e */
[----:B------:R-:W-:Y:S01]  /*7f80*/  ISETP.LT.AND P3, PT, R16, UR5, !P0 ;  /* 0x0000000510007c0c */ /* 0x000fe2000c761270 */
[----:B------:R-:W-:Y:S01]  /*7f90*/  VIADD R16, R0, 0x28 ;  /* 0x0000002800107836 */ /* 0x000fe20000000000 */
[----:B------:R-:W-:Y:S01]  /*7fa0*/  ULDC UR5, c[0x0][0x22c] ;  /* 0x00008b0000057ab9 */ /* 0x000fe20000000800 */
[----:B0-----:R-:W-:-:S02]  /*7fb0*/  LEA.HI.X.SX32 R53, R58, R48, 0x1, P6 ;  /* 0x000000303a357211 */ /* 0x001fc400030f0eff */
[----:B------:R-:W-:Y:S02]  /*7fc0*/  LEA R50, P6, R49, R3, 0x1 ;  /* 0x0000000331327211 */ /* 0x000fe400078c08ff */
[----:B-1----:R-:W-:Y:S01]  /*7fd0*/  PRMT R55, R17, 0x7632, R55 ;  /* 0x0000763211377816 */ /* 0x002fe20000000037 */
[C---:B------:R-:W-:Y:S01]  /*7fe0*/  VIADD R54, R49.reuse, UR4 ;  /* 0x0000000431367c36 */ /* 0x040fe20008000000 */
[----:B------:R-:W-:-:S03]  /*7ff0*/  LEA.HI.X.SX32 R51, R49, R48, 0x1, P6 ;  /* 0x0000003031337211 */ /* 0x000fc600030f0eff */
[----:B------:R0:W-:Y:S01]  /*8000*/  @P5 STG.E.U16 desc[UR14][R52.64], R55 ;  /* 0x0000003734005986 */ /* 0x0001e2000c10150e */
[----:B------:R-:W-:Y:S01]  /*8010*/  ISETP.LT.AND P5, PT, R16, UR5, !P0 ;  /* 0x0000000510007c0c */ /* 0x000fe2000c7a1270 */
[----:B------:R-:W-:Y:S01]  /*8020*/  VIADD R49, R0, 0x29 ;  /* 0x0000002900317836 */ /* 0x000fe20000000000 */
[C---:B------:R-:W-:Y:S01]  /*8030*/  LEA R16, P6, R54.reuse, R3, 0x1 ;  /* 0x0000000336107211 */ /* 0x040fe200078c08ff */
[----:B------:R1:W-:Y:S01]  /*8040*/  @P4 STG.E.U16 desc[UR14][R50.64], R18 ;  /* 0x0000001232004986 */ /* 0x0003e2000c10150e */
[----:B------:R-:W-:Y:S02]  /*8050*/  ULDC UR5, c[0x0][0x22c] ;  /* 0x00008b0000057ab9 */ /* 0x000fe40000000800 */
[C---:B------:R-:W-:Y:S01]  /*8060*/  LEA.HI.X.SX32 R17, R54.reuse, R48, 0x1, P6 ;  /* 0x0000003036117211 */ /* 0x040fe200030f0eff */
[----:B------:R-:W-:Y:S01]  /*8070*/  VIADD R54, R54, UR4 ;  /* 0x0000000436367c36 */ /* 0x000fe20008000000 */
[----:B0-----:R-:W-:Y:S02]  /*8080*/  PRMT R53, R18, 0x7632, R53 ;  /* 0x0000763212357816 */ /* 0x001fe40000000035 */
[----:B------:R-:W-:-:S03]  /*8090*/  ISETP.LT.AND P4, PT, R49, UR5, !P0 ;  /* 0x0000000531007c0c */ /* 0x000fc6000c781270 */
[----:B------:R0:W-:Y:S01]  /*80a0*/  @P2 STG.E.U16 desc[UR14][R16.64], R53 ;  /* 0x0000003510002986 */ /* 0x0001e2000c10150e */
[-C--:B------:R-:W-:Y:S01]  /*80b0*/  LEA R52, P2, R54, R3.reuse, 0x1 ;  /* 0x0000000336347211 */ /* 0x080fe200078408ff */
[----:B------:R-:W-:Y:S01]  /*80c0*/  VIADD R49, R0, 0x2a ;  /* 0x0000002a00317836 */ /* 0x000fe20000000000 */
[----:B------:R-:W-:Y:S01]  /*80d0*/  ULDC UR5, c[0x0][0x22c] ;  /* 0x00008b0000057ab9 */ /* 0x000fe20000000800 */
[----:B-1----:R-:W-:Y:S02]  /*80e0*/  VIADD R51, R54, UR4 ;  /* 0x0000000436337c36 */ /* 0x002fe40008000000 */
[----:B------:R-:W-:Y:S01]  /*80f0*/  VIADD R18, R0, 0x2b ;  /* 0x0000002b00127836 */ /* 0x000fe20000000000 */
[-C--:B0-----:R-:W-:Y:S02]  /*8100*/  LEA.HI.X.SX32 R53, R54, R48.reuse, 0x1, P2 ;  /* 0x0000003036357211 */ /* 0x081fe400010f0eff */
[----:B------:R-:W-:Y:S01]  /*8110*/  ISETP.LT.AND P2, PT, R49, UR5, !P0 ;  /* 0x0000000531007c0c */ /* 0x000fe2000c741270 */
[----:B------:R-:W-:Y:S01]  /*8120*/  ULDC UR5, c[0x0][0x22c] ;  /* 0x00008b0000057ab9 */ /* 0x000fe20000000800 */
[C---:B------:R-:W-:Y:S01]  /*8130*/  LEA R50, P6, R51.reuse, R3, 0x1 ;  /* 0x0000000333327211 */ /* 0x040fe200078c08ff */
[----:B------:R0:W-:Y:S01]  /*8140*/  @P1 STG.E.U16 desc[UR14][R52.64], R19 ;  /* 0x0000001334001986 */ /* 0x0001e2000c10150e */
[----:B------:R-:W-:Y:S01]  /*8150*/  ISETP.LT.AND P1, PT, R18, UR5, !P0 ;  /* 0x0000000512007c0c */ /* 0x000fe2000c721270 */
[C---:B------:R-:W-:Y:S01]  /*8160*/  VIADD R18, R51.reuse, UR4 ;  /* 0x0000000433127c36 */ /* 0x040fe20008000000 */
[----:B------:R-:W-:Y:S01]  /*8170*/  LEA.HI.X.SX32 R51, R51, R48, 0x1, P6 ;  /* 0x0000003033337211 */ /* 0x000fe200030f0eff */
[----:B------:R-:W-:Y:S01]  /*8180*/  VIADD R17, R0, 0x2c ;  /* 0x0000002c00117836 */ /* 0x000fe20000000000 */
[----:B------:R-:W-:-:S02]  /*8190*/  ULDC UR5, c[0x0][0x22c] ;  /* 0x00008b0000057ab9 */ /* 0x000fc40000000800 */
[C---:B------:R-:W-:Y:S02]  /*81a0*/  LEA R16, P6, R18.reuse, R3, 0x1 ;  /* 0x0000000312107211 */ /* 0x040fe400078c08ff */
[----:B0-----:R-:W-:Y:S01]  /*81b0*/  PRMT R53, R19, 0x7632, R53 ;  /* 0x0000763213357816 */ /* 0x001fe20000000035 */
[----:B------:R-:W-:-:S04]  /*81c0*/  VIADD R49, R18, UR4 ;  /* 0x0000000412317c36 */ /* 0x000fc80008000000 */
[----:B------:R0:W-:Y:S01]  /*81d0*/  @P3 STG.E.U16 desc[UR14][R50.64], R53 ;  /* 0x0000003532003986 */ /* 0x0001e2000c10150e */
[----:B------:R-:W-:Y:S01]  /*81e0*/  ISETP.LT.AND P3, PT, R17, UR5, !P0 ;  /* 0x0000000511007c0c */ /* 0x000fe2000c761270 */
[----:B------:R-:W-:Y:S01]  /*81f0*/  VIADD R19, R0, 0x2d ;  /* 0x0000002d00137836 */ /* 0x000fe20000000000 */
[-C--:B------:R-:W-:Y:S01]  /*8200*/  LEA.HI.X.SX32 R17, R18, R48.reuse, 0x1, P6 ;  /* 0x0000003012117211 */ /* 0x080fe200030f0eff */
[C---:B------:R-:W-:Y:S01]  /*8210*/  VIADD R52, R49.reuse, UR4 ;  /* 0x0000000431347c36 */ /* 0x040fe20008000000 */
[----:B------:R-:W-:Y:S01]  /*8220*/  LEA R18, P6, R49, R3, 0x1 ;  /* 0x0000000331127211 */ /* 0x000fe200078c08ff */
[----:B------:R-:W-:Y:S02]  /*8230*/  ULDC UR5, c[0x0][0x22c] ;  /* 0x00008b0000057ab9 */ /* 0x000fe40000000800 */
[----:B------:R1:W-:Y:S01]  /*8240*/  @P5 STG.E.U16 desc[UR14][R16.64], R12 ;  /* 0x0000000c10005986 */ /* 0x0003e2000c10150e */
[----:B------:R-:W-:Y:S01]  /*8250*/  ISETP.LT.AND P5, PT, R19, UR5, !P0 ;  /* 0x0000000513007c0c */ /* 0x000fe2000c7a1270 */
[----:B------:R-:W-:Y:S01]  /*8260*/  ULDC UR5, c[0x0][0x22c] ;  /* 0x00008b0000057ab9 */ /* 0x000fe20000000800 */
[----:B------:R-:W-:-:S02]  /*8270*/  LEA.HI.X.SX32 R19, R49, R48, 0x1, P6 ;  /* 0x0000003031137211 */ /* 0x000fc400030f0eff */
[----:B0-----:R-:W-:Y:S01]  /*8280*/  LEA R50, P6, R52, R3, 0x1 ;  /* 0x0000000334327211 */ /* 0x001fe200078c08ff */
[----:B------:R-:W-:-:S03]  /*8290*/  VIADD R49, R0, 0x2e ;  /* 0x0000002e00317836 */ /* 0x000fc60000000000 */
[C---:B------:R-:W-:Y:S01]  /*82a0*/  LEA.HI.X.SX32 R51, R52.reuse, R48, 0x1, P6 ;  /* 0x0000003034337211 */ /* 0x040fe200030f0eff */
[----:B------:R-:W-:Y:S01]  /*82b0*/  VIADD R52, R52, UR4 ;  /* 0x0000000434347c36 */ /* 0x000fe20008000000 */
[----:B-1----:R-:W-:Y:S01]  /*82c0*/  PRMT R17, R12, 0x7632, R17 ;  /* 0x000076320c117816 */ /* 0x002fe20000000011 */
[----:B------:R-:W-:-:S03]  /*82d0*/  VIADD R12, R0, 0x2f ;  /* 0x0000002f000c7836 */ /* 0x000fc60000000000 */
[CC--:B------:R-:W-:Y:S01]  /*82e0*/  LEA R16, P6, R52.reuse, R3.reuse, 0x1 ;  /* 0x0000000334107211 */ /* 0x0c0fe200078c08ff */
[----:B------:R0:W-:Y:S01]  /*82f0*/  @P4 STG.E.U16 desc[UR14][R18.64], R17 ;  /* 0x0000001112004986 */ /* 0x0001e2000c10150e */
[----:B------:R-:W-:Y:S01]  /*8300*/  ISETP.LT.AND P4, PT, R49, UR5, !P0 ;  /* 0x0000000531007c0c */ /* 0x000fe2000c781270 */
[----:B------:R-:W-:Y:S01]  /*8310*/  VIADD R49, R52, UR4 ;  /* 0x0000000434317c36 */ /* 0x000fe20008000000 */
[----:B------:R-:W-:Y:S01]  /*8320*/  ULDC UR5, c[0x0][0x22c] ;  /* 0x00008b0000057ab9 */ /* 0x000fe20000000800 */
[----:B------:R1:W-:Y:S01]  /*8330*/  @P2 STG.E.U16 desc[UR14][R50.64], R13 ;  /* 0x0000000d32002986 */ /* 0x0003e2000c10150e */
[----:B------:R-:W-:Y:S01]  /*8340*/  ISETP.LT.AND P2, PT, R12, UR5, !P0 ;  /* 0x000000050c007c0c */ /* 0x000fe2000c741270 */
[----:B------:R-:W-:Y:S01]  /*8350*/  VIADD R12, R0, 0x30 ;  /* 0x00000030000c7836 */ /* 0x000fe20000000000 */
[----:B------:R-:W-:Y:S01]  /*8360*/  ULDC UR5, c[0x0][0x22c] ;  /* 0x00008b0000057ab9 */ /* 0x000fe20000000800 */
[----:B0-----:R-:W-:Y:S02]  /*8370*/  LEA.HI.X.SX32 R17, R52, R48, 0x1, P6 ;  /* 0x0000003034117211 */ /* 0x001fe400030f0eff */
[----:B------:R-:W-:-:S02]  /*8380*/  LEA R18, P6, R49, R3, 0x1 ;  /* 0x0000000331127211 */ /* 0x000fc400078c08ff */
        /* <DEDUP_REMOVED lines=43> */
[----:B------:R-:W-:Y:S01]  /*8640*/  LEA R16, P6, R50, R3, 0x1 ;  /* 0x0000000332107211 */ /* 0x000fe200078c08ff */
[----:B0-----:R-:W-:-:S03]  /*8650*/  VIADD R18, R0, 0x36 ;  /* 0x0000003600127836 */ /* 0x001fc60000000000 */
[C---:B------:R-:W-:Y:S01]  /*8660*/  LEA.HI.X.SX32 R17, R50.reuse, R48, 0x1, P6 ;  /* 0x0000003032117211 */ /* 0x040fe200030f0eff */
[----:B------:R-:W-:Y:S01]  /*8670*/  VIADD R50, R50, UR4 ;  /* 0x0000000432327c36 */ /* 0x000fe20008000000 */
[----:B-1----:R-:W-:Y:S01]  /*8680*/  PRMT R13, R8, 0x7632, R13 ;  /* 0x00007632080d7816 */ /* 0x002fe2000000000d */
[----:B------:R-:W-:-:S03]  /*8690*/  VIADD R8, R0, 0x37 ;  /* 0x0000003700087836 */ /* 0x000fc60000000000 */
[----:B------:R-:W-:Y:S01]  /*86a0*/  LEA R12, P6, R50, R3, 0x1 ;  /* 0x00000003320c7211 */ /* 0x000fe200078c08ff */
[----:B------:R0:W-:Y:S01]  /*86b0*/  @P3 STG.E.U16 desc[UR14][R14.64], R13 ;  /* 0x0000000d0e003986 */ /* 0x0001e2000c10150e */
[----:B------:R-:W-:Y:S01]  /*86c0*/  ISETP.LT.AND P3, PT, R18, UR5, !P0 ;  /* 0x0000000512007c0c */ /* 0x000fe2000c761270 */
[----:B------:R-:W-:Y:S01]  /*86d0*/  VIADD R18, R50, UR4 ;  /* 0x0000000432127c36 */ /* 0x000fe20008000000 */
[----:B------:R-:W-:Y:S01]  /*86e0*/  ULDC UR5, c[0x0][0x22c] ;  /* 0x00008b0000057ab9 */ /* 0x000fe20000000800 */
[----:B------:R1:W-:Y:S01]  /*86f0*/  @P5 STG.E.U16 desc[UR14][R16.64], R9 ;  /* 0x0000000910005986 */ /* 0x0003e2000c10150e */
[----:B------:R-:W-:Y:S01]  /*8700*/  ISETP.LT.AND P5, PT, R8, UR5, !P0 ;  /* 0x0000000508007c0c */ /* 0x000fe2000c7a1270 */
[----:B------:R-:W-:Y:S01]  /*8710*/  VIADD R8, R0, 0x38 ;  /* 0x0000003800087836 */ /* 0x000fe20000000000 */
[----:B------:R-:W-:Y:S01]  /*8720*/  PRMT R19, R9, 0x7632, R19 ;  /* 0x0000763209137816 */ /* 0x000fe20000000013 */
[----:B------:R-:W-:Y:S01]  /*8730*/  ULDC UR5, c[0x0][0x22c] ;  /* 0x00008b0000057ab9 */ /* 0x000fe20000000800 */
[----:B0-----:R-:W-:-:S02]  /*8740*/  LEA.HI.X.SX32 R13, R50, R48, 0x1, P6 ;  /* 0x00000030320d7211 */ /* 0x001fc400030f0eff */
[CC--:B------:R-:W-:Y:S01]  /*8750*/  LEA R14, P6, R18.reuse, R3.reuse, 0x1 ;  /* 0x00000003120e7211 */ /* 0x0c0fe200078c08ff */
[C---:B-1----:R-:W-:Y:S02]  /*8760*/  VIADD R17, R18.reuse, UR4 ;  /* 0x0000000412117c36 */ /* 0x042fe40008000000 */
[----:B------:R0:W-:Y:S01]  /*8770*/  @P4 STG.E.U16 desc[UR14][R12.64], R19 ;  /* 0x000000130c004986 */ /* 0x0001e2000c10150e */
[----:B------:R-:W-:Y:S02]  /*8780*/  LEA.HI.X.SX32 R15, R18, R48, 0x1, P6 ;  /* 0x00000030120f7211 */ /* 0x000fe400030f0eff */
[----:B------:R-:W-:Y:S01]  /*8790*/  ISETP.LT.AND P4, PT, R8, UR5, !P0 ;  /* 0x0000000508007c0c */ /* 0x000fe2000c781270 */
[----:B------:R-:W-:Y:S01]  /*87a0*/  VIADD R16, R0, 0x39 ;  /* 0x0000003900107836 */ /* 0x000fe20000000000 */
[----:B------:R-:W-:Y:S01]  /*87b0*/  LEA R8, P6, R17, R3, 0x1 ;  /* 0x0000000311087211 */ /* 0x000fe200078c08ff */
[----:B------:R1:W-:Y:S01]  /*87c0*/  @P2 STG.E.U16 desc[UR14][R14.64], R10 ;  /* 0x0000000a0e002986 */ /* 0x0003e2000c10150e */
[----:B------:R-:W-:-:S02]  /*87d0*/  ULDC UR5, c[0x0][0x22c] ;  /* 0x00008b0000057ab9 */ /* 0x000fc40000000800 */
[C---:B------:R-:W-:Y:S01]  /*87e0*/  LEA.HI.X.SX32 R9, R17.reuse, R48, 0x1, P6 ;  /* 0x0000003011097211 */ /* 0x040fe200030f0eff */
[----:B------:R-:W-:Y:S01]  /*87f0*/  VIADD R17, R17, UR4 ;  /* 0x0000000411117c36 */ /* 0x000fe20008000000 */
[----:B0-----:R-:W-:Y:S02]  /*8800*/  PRMT R13, R10, 0x7632, R13 ;  /* 0x000076320a0d7816 */ /* 0x001fe4000000000d */
[----:B------:R-:W-:-:S03]  /*8810*/  ISETP.LT.AND P2, PT, R16, UR5, !P0 ;  /* 0x0000000510007c0c */ /* 0x000fc6000c741270 */
[----:B------:R0:W-:Y:S01]  /*8820*/  @P1 STG.E.U16 desc[UR14][R8.64], R13 ;  /* 0x0000000d08001986 */ /* 0x0001e2000c10150e */
[CC--:B------:R-:W-:Y:S01]  /*8830*/  LEA R12, P1, R17.reuse, R3.reuse, 0x1 ;  /* 0x00000003110c7211 */ /* 0x0c0fe200078208ff */
[C---:B------:R-:W-:Y:S01]  /*8840*/  VIADD R16, R0.reuse, 0x3a ;  /* 0x0000003a00107836 */ /* 0x040fe20000000000 */
[----:B------:R-:W-:Y:S01]  /*8850*/  ULDC UR5, c[0x0][0x22c] ;  /* 0x00008b0000057ab9 */ /* 0x000fe20000000800 */
[C---:B-1----:R-:W-:Y:S02]  /*8860*/  VIADD R15, R17.reuse, UR4 ;  /* 0x00000004110f7c36 */ /* 0x042fe40008000000 */
        /* <DEDUP_REMOVED lines=19> */
[C---:B------:R-:W-:Y:S01]  /*89a0*/  LEA R10, P6, R16.reuse, R3, 0x1 ;  /* 0x00000003100a7211 */ /* 0x040fe200078c08ff */
        /* <DEDUP_REMOVED lines=11> */
[C---:B------:R-:W-:Y:S01]  /*8a60*/  LEA R8, P6, R17.reuse, R3, 0x1 ;  /* 0x0000000311087211 */ /* 0x040fe200078c08ff */
        /* <DEDUP_REMOVED lines=11> */
[----:B------:R-:W0:Y:S01]  /*8b20*/  LDS.128 R16, [R2] ;  /* 0x0000000002107984 */ /* 0x000e220000000c00 */
[C---:B-1----:R-:W-:Y:S02]  /*8b30*/  VIADD R13, R14.reuse, UR4 ;  /* 0x000000040e0d7c36 */ /* 0x042fe40008000000 */
[----:B------:R-:W-:Y:S01]  /*8b40*/  LEA.HI.X.SX32 R11, R14, R48, 0x1, P6 ;  /* 0x000000300e0b7211 */ /* 0x000fe200030f0eff */
[----:B------:R1:W-:Y:S01]  /*8b50*/  @P3 STG.E.U16 desc[UR14][R8.64], R15 ;  /* 0x0000000f08003986 */ /* 0x0003e2000c10150e */
[----:B------:R-:W-:Y:S01]  /*8b60*/  ISETP.LT.AND P3, PT, R4, UR5, !P0 ;  /* 0x0000000504007c0c */ /* 0x000fe2000c761270 */
[----:B------:R-:W-:Y:S01]  /*8b70*/  VIADD R12, R0, 0x41 ;  /* 0x00000041000c7836 */ /* 0x000fe20000000000 */
[----:B------:R-:W-:Y:S01]  /*8b80*/  LEA R4, P6, R13, R3, 0x1 ;  /* 0x000000030d047211 */ /* 0x000fe200078c08ff */
[----:B------:R2:W-:Y:S01]  /*8b90*/  @P5 STG.E.U16 desc[UR14][R10.64], R6 ;  /* 0x000000060a005986 */ /* 0x0005e2000c10150e */
[----:B------:R-:W-:-:S02]  /*8ba0*/  ULDC UR5, c[0x0][0x22c] ;  /* 0x00008b0000057ab9 */ /* 0x000fc40000000800 */
[C---:B------:R-:W-:Y:S01]  /*8bb0*/  LEA.HI.X.SX32 R5, R13.reuse, R48, 0x1, P6 ;  /* 0x000000300d057211 */ /* 0x040fe200030f0eff */
[----:B------:R-:W-:Y:S01]  /*8bc0*/  VIADD R13, R13, UR4 ;  /* 0x000000040d0d7c36 */ /* 0x000fe20008000000 */
[----:B-1----:R-:W-:Y:S02]  /*8bd0*/  PRMT R9, R6, 0x7632, R9 ;  /* 0x0000763206097816 */ /* 0x002fe40000000009 */
[----:B------:R-:W-:-:S03]  /*8be0*/  ISETP.LT.AND P5, PT, R12, UR5, !P0 ;  /* 0x000000050c007c0c */ /* 0x000fc6000c7a1270 */
[----:B------:R1:W-:Y:S01]  /*8bf0*/  @P4 STG.E.U16 desc[UR14][R4.64], R9 ;  /* 0x0000000904004986 */ /* 0x0003e2000c10150e */
[CC--:B------:R-:W-:Y:S01]  /*8c00*/  LEA R8, P4, R13.reuse, R3.reuse, 0x1 ;  /* 0x000000030d087211 */ /* 0x0c0fe200078808ff */
[C---:B------:R-:W-:Y:S01]  /*8c10*/  VIADD R12, R0.reuse, 0x42 ;  /* 0x00000042000c7836 */ /* 0x040fe20000000000 */
[----:B------:R-:W-:Y:S01]  /*8c20*/  ULDC UR5, c[0x0][0x22c] ;  /* 0x00008b0000057ab9 */ /* 0x000fe20000000800 */
[C---:B--2---:R-:W-:Y:S02]  /*8c30*/  VIADD R11, R13.reuse, UR4 ;  /* 0x000000040d0b7c36 */ /* 0x044fe40008000000 */
[----:B------:R-:W-:Y:S01]  /*8c40*/  VIADD R6, R0, 0x43 ;  /* 0x0000004300067836 */ /* 0x000fe20000000000 */
[-C--:B-1----:R-:W-:Y:S02]  /*8c50*/  LEA.HI.X.SX32 R9, R13, R48.reuse, 0x1, P4 ;  /* 0x000000300d097211 */ /* 0x082fe400020f0eff */
        /* <DEDUP_REMOVED lines=10> */
[----:B-1----:R-:W-:Y:S01]  /*8d00*/  PRMT R9, R7, 0x7632, R9 ;  /* 0x0000763207097816 */ /* 0x002fe20000000009 */
        /* <DEDUP_REMOVED lines=12> */
[CC--:B------:R-:W-:Y:S01]  /*8dd0*/  LEA R8, P6, R13.reuse, R3.reuse, 0x1 ;  /* 0x000000030d087211 */ /* 0x0c0fe200078c08ff */
[----:B-1----:R-:W-:Y:S01]  /*8de0*/  VIADD R10, R0, 0x46 ;  /* 0x00000046000a7836 */ /* 0x002fe20000000000 */
[----:B------:R-:W-:Y:S02]  /*8df0*/  PRMT R12, R20, 0x7632, R12 ;  /* 0x00007632140c7816 */ /* 0x000fe4000000000c */
[CC--:B------:R-:W-:Y:S01]  /*8e00*/  LEA.HI.X.SX32 R9, R13.reuse, R48.reuse, 0x1, P6 ;  /* 0x000000300d097211 */ /* 0x0c0fe200030f0eff */
[----:B------:R-:W-:Y:S02]  /*8e10*/  VIADD R13, R13, UR4 ;  /* 0x000000040d0d7c36 */ /* 0x000fe40008000000 */
[----:B--2---:R-:W-:Y:S01]  /*8e20*/  VIADD R5, R0, 0x47 ;  /* 0x0000004700057836 */ /* 0x004fe20000000000 */
[----:B------:R1:W-:Y:S01]  /*8e30*/  @P5 STG.E.U16 desc[UR14][R6.64], R12 ;  /* 0x0000000c06005986 */ /* 0x0003e2000c10150e */
[----:B------:R-:W-:Y:S01]  /*8e40*/  ISETP.LT.AND P5, PT, R10, UR5, !P0 ;  /* 0x000000050a007c0c */ /* 0x000fe2000c7a1270 */
        /* <DEDUP_REMOVED lines=8> */
[C---:B-1----:R-:W-:Y:S01]  /*8ed0*/  LEA R6, P6, R11.reuse, R3, 0x1 ;  /* 0x000000030b067211 */ /* 0x042fe200078c08ff */
[----:B------:R-:W-:-:S03]  /*8ee0*/  VIADD R12, R11, UR4 ;  /* 0x000000040b0c7c36 */ /* 0x000fc60008000000 */
[----:B------:R-:W-:Y:S02]  /*8ef0*/  LEA.HI.X.SX32 R7, R11, R48, 0x1, P6 ;  /* 0x000000300b077211 */ /* 0x000fe400030f0eff */
[----:B--2---:R-:W-:Y:S02]  /*8f00*/  PRMT R9, R21, 0x7632, R9 ;  /* 0x0000763215097816 */ /* 0x004fe40000000009 */
[----:B------:R-:W-:-:S03]  /*8f10*/  LEA R8, P6, R12, R3, 0x1 ;  /* 0x000000030c087211 */ /* 0x000fc600078c08ff */
[----:B------:R1:W-:Y:S01]  /*8f20*/  @P2 STG.E.U16 desc[UR14][R4.64], R9 ;  /* 0x0000000904002986 */ /* 0x0003e2000c10150e */
[----:B------:R-:W-:Y:S01]  /*8f30*/  ISETP.LT.AND P2, PT, R10, UR5, !P0 ;  /* 0x000000050a007c0c */ /* 0x000fe2000c741270 */
[----:B------:R-:W-:Y:S01]  /*8f40*/  VIADD R10, R0, 0x49 ;  /* 0x00000049000a7836 */ /* 0x000fe20000000000 */
[----:B------:R-:W-:Y:S01]  /*8f50*/  ULDC UR5, c[0x0][0x22c] ;  /* 0x00008b0000057ab9 */ /* 0x000fe20000000800 */
[----:B------:R2:W-:Y:S01]  /*8f60*/  @P1 STG.E.U16 desc[UR14][R6.64], R22 ;  /* 0x0000001606001986 */ /* 0x0005e2000c10150e */
[C---:B-1----:R-:W-:Y:S01]  /*8f70*/  LEA.HI.X.SX32 R9, R12.reuse, R48, 0x1, P6 ;  /* 0x000000300c097211 */ /* 0x042fe200030f0eff */
[----:B------:R-:W-:Y:S01]  /*8f80*/  VIADD R12, R12, UR4 ;  /* 0x000000040c0c7c36 */ /* 0x000fe20008000000 */
[----:B------:R-:W-:Y:S02]  /*8f90*/  PRMT R5, R22, 0x7632, R5 ;  /* 0x0000763216057816 */ /* 0x000fe40000000005 */
[----:B------:R-:W-:-:S03]  /*8fa0*/  ISETP.LT.AND P1, PT, R10, UR5, !P0 ;  /* 0x000000050a007c0c */ /* 0x000fc6000c721270 */
[----:B------:R1:W-:Y:S01]  /*8fb0*/  @P3 STG.E.U16 desc[UR14][R8.64], R5 ;  /* 0x0000000508003986 */ /* 0x0003e2000c10150e */
[----:B------:R-:W-:Y:S01]  /*8fc0*/  LEA R4, P3, R12, R3, 0x1 ;  /* 0x000000030c047211 */ /* 0x000fe200078608ff */
[----:B------:R-:W-:Y:S01]  /*8fd0*/  VIADD R10, R0, 0x4a ;  /* 0x0000004a000a7836 */ /* 0x000fe20000000000 */
[----:B------:R-:W-:Y:S01]  /*8fe0*/  ULDC UR5, c[0x0][0x22c] ;  /* 0x00008b0000057ab9 */ /* 0x000fe20000000800 */
[----:B------:R-:W-:Y:S02]  /*8ff0*/  VIADD R11, R12, UR4 ;  /* 0x000000040c0b7c36 */ /* 0x000fe40008000000 */
[----:B--2---:R-:W-:-:S03]  /*9000*/  VIADD R7, R0, 0x4b ;  /* 0x0000004b00077836 */ /* 0x004fc60000000000 */
[C---:B------:R-:W-:Y:S02]  /*9010*/  LEA R6, P6, R11.reuse, R3, 0x1 ;  /* 0x000000030b067211 */ /* 0x040fe400078c08ff */
[-C--:B-1----:R-:W-:Y:S02]  /*9020*/  LEA.HI.X.SX32 R5, R12, R48.reuse, 0x1, P3 ;  /* 0x000000300c057211 */ /* 0x082fe400018f0eff */
[----:B------:R-:W-:Y:S01]  /*9030*/  ISETP.LT.AND P3, PT, R10, UR5, !P0 ;  /* 0x000000050a007c0c */ /* 0x000fe2000c761270 */
[----:B------:R-:W-:Y:S01]  /*9040*/  ULDC UR5, c[0x0][0x22c] ;  /* 0x00008b0000057ab9 */ /* 0x000fe20000000800 */
[----:B------:R-:W-:Y:S01]  /*9050*/  VIADD R10, R11, UR4 ;  /* 0x000000040b0a7c36 */ /* 0x000fe20008000000 */
[----:B------:R1:W-:Y:S01]  /*9060*/  @P5 STG.E.U16 desc[UR14][R4.64], R23 ;  /* 0x0000001704005986 */ /* 0x0003e2000c10150e */
[----:B------:R-:W-:Y:S01]  /*9070*/  ISETP.LT.AND P5, PT, R7, UR5, !P0 ;  /* 0x0000000507007c0c */ /* 0x000fe2000c7a1270 */
[----:B------:R-:W-:Y:S01]  /*9080*/  VIADD R9, R0, 0x4c ;  /* 0x0000004c00097836 */ /* 0x000fe20000000000 */
[----:B------:R-:W-:Y:S01]  /*9090*/  LEA.HI.X.SX32 R7, R11, R48, 0x1, P6 ;  /* 0x000000300b077211 */ /* 0x000fe200030f0eff */
[----:B------:R-:W-:Y:S01]  /*90a0*/  ULDC UR5, c[0x0][0x22c] ;  /* 0x00008b0000057ab9 */ /* 0x000fe20000000800 */
[----:B------:R-:W-:-:S02]  /*90b0*/  PRMT R13, R23, 0x7632, R13 ;  /* 0x00007632170d7816 */ /* 0x000fc4000000000d */
[CC--:B------:R-:W-:Y:S01]  /*90c0*/  LEA R8, P6, R10.reuse, R3.reuse, 0x1 ;  /* 0x000000030a087211 */ /* 0x0c0fe200078c08ff */
[----:B------:R-:W-:Y:S02]  /*90d0*/  VIADD R11, R10, UR4 ;  /* 0x000000040a0b7c36 */ /* 0x000fe40008000000 */
[----:B------:R2:W-:Y:S01]  /*90e0*/  @P4 STG.E.U16 desc[UR14][R6.64], R13 ;  /* 0x0000000d06004986 */ /* 0x0005e2000c10150e */
[----:B------:R-:W-:Y:S01]  /*90f0*/  ISETP.LT.AND P4, PT, R9, UR5, !P0 ;  /* 0x0000000509007c0c */ /* 0x000fe2000c781270 */
[----:B-1----:R-:W-:Y:S01]  /*9100*/  VIADD R5, R0, 0x4d ;  /* 0x0000004d00057836 */ /* 0x002fe20000000000 */
[-C--:B------:R-:W-:Y:S01]  /*9110*/  LEA.HI.X.SX32 R9, R10, R48.reuse, 0x1, P6 ;  /* 0x000000300a097211 */ /* 0x080fe200030f0eff */
[C---:B------:R-:W-:Y:S01]  /*9120*/  VIADD R12, R11.reuse, UR4 ;  /* 0x000000040b0c7c36 */ /* 0x040fe20008000000 */
[-C--:B------:R-:W-:Y:S01]  /*9130*/  LEA R4, P6, R11, R3.reuse, 0x1 ;  /* 0x000000030b047211 */ /* 0x080fe200078c08ff */
[----:B------:R-:W-:Y:S02]  /*9140*/  ULDC UR5, c[0x0][0x22c] ;  /* 0x00008b0000057ab9 */ /* 0x000fe40000000800 */
[----:B------:R1:W-:Y:S01]  /*9150*/  @P2 STG.E.U16 desc[UR14][R8.64], R24 ;  /* 0x0000001808002986 */ /* 0x0003e2000c10150e */
[----:B------:R-:W-:Y:S01]  /*9160*/  ISETP.LT.AND P2, PT, R5, UR5, !P0 ;  /* 0x0000000505007c0c */ /* 0x000fe2000c741270 */
[----:B------:R-:W-:Y:S01]  /*9170*/  VIADD R10, R0, 0x4e ;  /* 0x0000004e000a7836 */ /* 0x000fe20000000000 */
[----:B------:R-:W-:Y:S01]  /*9180*/  LEA.HI.X.SX32 R5, R11, R48, 0x1, P6 ;  /* 0x000000300b057211 */ /* 0x000fe200030f0eff */
[----:B------:R-:W-:Y:S01]  /*9190*/  ULDC UR5, c[0x0][0x22c] ;  /* 0x00008b0000057ab9 */ /* 0x000fe20000000800 */
[----:B--2---:R-:W-:-:S02]  /*91a0*/  LEA R6, P6, R12, R3, 0x1 ;  /* 0x000000030c067211 */ /* 0x004fc400078c08ff */
[----:B------:R-:W-:Y:S02]  /*91b0*/  PRMT R13, R24, 0x7632, R13 ;  /* 0x00007632180d7816 */ /* 0x000fe4000000000d */
[CC--:B------:R-:W-:Y:S01]  /*91c0*/  LEA.HI.X.SX32 R7, R12.reuse, R48.reuse, 0x1, P6 ;  /* 0x000000300c077211 */ /* 0x0c0fe200030f0eff */
[----:B------:R-:W-:Y:S02]  /*91d0*/  VIADD R12, R12, UR4 ;  /* 0x000000040c0c7c36 */ /* 0x000fe40008000000 */
[----:B-1----:R-:W-:Y:S01]  /*91e0*/  VIADD R9, R0, 0x4f ;  /* 0x0000004f00097836 */ /* 0x002fe20000000000 */
[----:B------:R1:W-:Y:S01]  /*91f0*/  @P1 STG.E.U16 desc[UR14][R4.64], R13 ;  /* 0x0000000d04001986 */ /* 0x0003e2000c10150e */
[----:B------:R-:W-:Y:S01]  /*9200*/  ISETP.LT.AND P1, PT, R10, UR5, !P0 ;  /* 0x000000050a007c0c */ /* 0x000fe2000c721270 */
[----:B------:R-:W-:Y:S01]  /*9210*/  ULDC UR5, c[0x0][0x22c] ;  /* 0x00008b0000057ab9 */ /* 0x000fe20000000800 */
[CC--:B------:R-:W-:Y:S01]  /*9220*/  LEA R8, P6, R12.reuse, R3.reuse, 0x1 ;  /* 0x000000030c087211 */ /* 0x0c0fe200078c08ff */
[----:B------:R-:W-:Y:S01]  /*9230*/  VIADD R11, R12, UR4 ;  /* 0x000000040c0b7c36 */ /* 0x000fe20008000000 */
[----:B------:R2:W-:Y:S01]  /*9240*/  @P3 STG.E.U16 desc[UR14][R6.64], R25 ;  /* 0x0000001906003986 */ /* 0x0005e2000c10150e */
[----:B------:R-:W-:Y:S01]  /*9250*/  ISETP.LT.AND P3, PT, R9, UR5, !P0 ;  /* 0x0000000509007c0c */ /* 0x000fe2000c761270 */
[----:B------:R-:W-:Y:S01]  /*9260*/  VIADD R10, R0, 0x50 ;  /* 0x00000050000a7836 */ /* 0x000fe20000000000 */
[----:B------:R-:W-:Y:S01]  /*9270*/  LEA.HI.X.SX32 R9, R12, R48, 0x1, P6 ;  /* 0x000000300c097211 */ /* 0x000fe200030f0eff */
[C---:B------:R-:W-:Y:S01]  /*9280*/  VIADD R12, R11.reuse, UR4 ;  /* 0x000000040b0c7c36 */ /* 0x040fe20008000000 */
[----:B------:R-:W-:Y:S01]  /*9290*/  ULDC UR5, c[0x0][0x22c] ;  /* 0x00008b0000057ab9 */ /* 0x000fe20000000800 */
[----:B-1----:R-:W-:-:S02]  /*92a0*/  LEA R4, P6, R11, R3, 0x1 ;  /* 0x000000030b047211 */ /* 0x002fc400078c08ff */
[----:B--2---:R-:W-:-:S05]  /*92b0*/  PRMT R7, R25, 0x7632, R7 ;  /* 0x0000763219077816 */ /* 0x004fca0000000007 */
[----:B------:R1:W-:Y:S01]  /*92c0*/  @P5 STG.E.U16 desc[UR14][R8.64], R7 ;  /* 0x0000000708005986 */ /* 0x0003e2000c10150e */
[----:B------:R-:W-:Y:S02]  /*92d0*/  LEA R6, P5, R12, R3, 0x1 ;  /* 0x000000030c067211 */ /* 0x000fe400078a08ff */
[-C--:B------:R-:W-:Y:S02]  /*92e0*/  LEA.HI.X.SX32 R5, R11, R48.reuse, 0x1, P6 ;  /* 0x000000300b057211 */ /* 0x080fe400030f0eff */
[----:B------:R-:W-:Y:S01]  /*92f0*/  ISETP.LT.AND P6, PT, R10, UR5, !P0 ;  /* 0x000000050a007c0c */ /* 0x000fe2000c7c1270 */
[----:B------:R-:W-:Y:S01]  /*9300*/  VIADD R10, R0, 0x51 ;  /* 0x00000051000a7836 */ /* 0x000fe20000000000 */
[----:B------:R-:W-:Y:S01]  /*9310*/  ULDC UR5, c[0x0][0x22c] ;  /* 0x00008b0000057ab9 */ /* 0x000fe20000000800 */
[----:B------:R2:W-:Y:S01]  /*9320*/  @P4 STG.E.U16 desc[UR14][R4.64], R26 ;  /* 0x0000001a04004986 */ /* 0x0005e2000c10150e */
[C---:B-1----:R-:W-:Y:S01]  /*9330*/  LEA.HI.X.SX32 R7, R12.reuse, R48, 0x1, P5 ;  /* 0x000000300c077211 */ /* 0x042fe200028f0eff */
[----:B------:R-:W-:Y:S01]  /*9340*/  VIADD R12, R12, UR4 ;  /* 0x000000040c0c7c36 */ /* 0x000fe20008000000 */
[----:B------:R-:W-:-:S02]  /*9350*/  PRMT R9, R26, 0x7632, R9 ;  /* 0x000076321a097816 */ /* 0x000fc40000000009 */
[----:B------:R-:W-:-:S03]  /*9360*/  ISETP.LT.AND P5, PT, R10, UR5, !P0 ;  /* 0x000000050a007c0c */ /* 0x000fc6000c7a1270 */
[----:B------:R1:W-:Y:S01]  /*9370*/  @P2 STG.E.U16 desc[UR14][R6.64], R9 ;  /* 0x0000000906002986 */ /* 0x0003e2000c10150e */
[----:B------:R-:W-:Y:S01]  /*9380*/  LEA R8, P2, R12, R3, 0x1 ;  /* 0x000000030c087211 */ /* 0x000fe200078408ff */
[----:B------:R-:W-:Y:S01]  /*9390*/  VIADD R10, R0, 0x52 ;  /* 0x00000052000a7836 */ /* 0x000fe20000000000 */
[----:B------:R-:W-:Y:S01]  /*93a0*/  ULDC UR5, c[0x0][0x22c] ;  /* 0x00008b0000057ab9 */ /* 0x000fe20000000800 */
[----:B------:R-:W-:Y:S02]  /*93b0*/  VIADD R11, R12, UR4 ;  /* 0x000000040c0b7c36 */ /* 0x000fe40008000000 */
[----:B--2---:R-:W-:-:S03]  /*93c0*/  VIADD R5, R0, 0x53 ;  /* 0x0000005300057836 */ /* 0x004fc60000000000 */
[----:B------:R-:W-:Y:S02]  /*93d0*/  LEA R4, P4, R11, R3, 0x1 ;  /* 0x000000030b047211 */ /* 0x000fe400078808ff */
[-C--:B-1----:R-:W-:Y:S02]  /*93e0*/  LEA.HI.X.SX32 R9, R12, R48.reuse, 0x1, P2 ;  /* 0x000000300c097211 */ /* 0x082fe400010f0eff */
[----:B------:R-:W-:Y:S01]  /*93f0*/  ISETP.LT.AND P2, PT, R10, UR5, !P0 ;  /* 0x000000050a007c0c */ /* 0x000fe2000c741270 */
[----:B------:R-:W-:Y:S02]  /*9400*/  ULDC UR5, c[0x0][0x22c] ;  /* 0x00008b0000057ab9 */ /* 0x000fe40000000800 */
[----:B------:R-:W-:Y:S01]  /*9410*/  @P1 STG.E.U16 desc[UR14][R8.64], R27 ;  /* 0x0000001b08001986 */ /* 0x000fe2000c10150e */
[----:B------:R-:W-:Y:S01]  /*9420*/  ISETP.LT.AND P1, PT, R5, UR5, !P0 ;  /* 0x0000000505007c0c */ /* 0x000fe2000c721270 */
[----:B------:R-:W-:Y:S01]  /*9430*/  VIADD R6, R0, 0x54 ;  /* 0x0000005400067836 */ /* 0x000fe20000000000 */
[C---:B------:R-:W-:Y:S01]  /*9440*/  LEA.HI.X.SX32 R5, R11.reuse, R48, 0x1, P4 ;  /* 0x000000300b057211 */ /* 0x040fe200020f0eff */
[----:B------:R-:W-:Y:S01]  /*9450*/  VIADD R11, R11, UR4 ;  /* 0x000000040b0b7c36 */ /* 0x000fe20008000000 */
[----:B------:R-:W-:Y:S01]  /*9460*/  PRMT R7, R27, 0x7632, R7 ;  /* 0x000076321b077816 */ /* 0x000fe20000000007 */
[----:B------:R-:W-:-:S02]  /*9470*/  ULDC UR5, c[0x0][0x22c] ;  /* 0x00008b0000057ab9 */ /* 0x000fc40000000800 */
[----:B------:R-:W-:Y:S01]  /*9480*/  ISETP.LT.AND P4, PT, R6, UR5, !P0 ;  /* 0x0000000506007c0c */ /* 0x000fe2000c781270 */
[C---:B------:R-:W-:Y:S01]  /*9490*/  VIADD R12, R11.reuse, UR4 ;  /* 0x000000040b0c7c36 */ /* 0x040fe20008000000 */
[----:B------:R1:W-:Y:S01]  /*94a0*/  @P3 STG.E.U16 desc[UR14][R4.64], R7 ;  /* 0x0000000704003986 */ /* 0x0003e2000c10150e */
[CC--:B------:R-:W-:Y:S01]  /*94b0*/  LEA R6, P3, R11.reuse, R3.reuse, 0x1 ;  /* 0x000000030b067211 */ /* 0x0c0fe200078608ff */
[----:B------:R-:W-:Y:S01]  /*94c0*/  ULDC UR4, c[0x0][0x248] ;  /* 0x0000920000047ab9 */ /* 0x000fe20000000800 */
[----:B------:R-:W-:Y:S01]  /*94d0*/  VIADD R10, R0, 0x55 ;  /* 0x00000055000a7836 */ /* 0x000fe20000000000 */
[----:B------:R-:W-:Y:S01]  /*94e0*/  ULDC UR5, c[0x0][0x22c] ;  /* 0x00008b0000057ab9 */ /* 0x000fe20000000800 */
[-C--:B-1----:R-:W-:Y:S01]  /*94f0*/  LEA.HI.X.SX32 R7, R11, R48.reuse, 0x1, P3 ;  /* 0x000000300b077211 */ /* 0x082fe200018f0eff */
[C---:B------:R-:W-:Y:S01]  /*9500*/  VIADD R11, R12.reuse, UR4 ;  /* 0x000000040c0b7c36 */ /* 0x040fe20008000000 */
[----:B------:R-:W-:Y:S01]  /*9510*/  LEA R8, P3, R12, R3, 0x1 ;  /* 0x000000030c087211 */ /* 0x000fe200078608ff */
[----:B------:R-:W-:Y:S01]  /*9520*/  ULDC UR4, c[0x0][0x248] ;  /* 0x0000920000047ab9 */ /* 0x000fe20000000800 */
[----:B------:R-:W-:Y:S01]  /*9530*/  PRMT R5, R28, 0x7632, R5 ;  /* 0x000076321c057816 */ /* 0x000fe20000000005 */
[----:B------:R-:W-:Y:S01]  /*9540*/  @P6 STG.E.U16 desc[UR14][R6.64], R28 ;  /* 0x0000001c06006986 */ /* 0x000fe2000c10150e */
[----:B------:R-:W-:-:S02]  /*9550*/  LEA.HI.X.SX32 R9, R12, R48, 0x1, P3 ;  /* 0x000000300c097211 */ /* 0x000fc400018f0eff */
[----:B------:R-:W-:-:S03]  /*9560*/  LEA R4, P6, R11, R3, 0x1 ;  /* 0x000000030b047211 */ /* 0x000fc600078c08ff */
[----:B------:R1:W-:Y:S01]  /*9570*/  @P5 STG.E.U16 desc[UR14][R8.64], R5 ;  /* 0x0000000508005986 */ /* 0x0003e2000c10150e */
[----:B------:R-:W-:Y:S01]  /*9580*/  ISETP.LT.AND P3, PT, R10, UR5, !P0 ;  /* 0x000000050a007c0c */ /* 0x000fe2000c761270 */
[----:B------:R-:W-:Y:S01]  /*9590*/  VIADD R10, R0, 0x56 ;  /* 0x00000056000a7836 */ /* 0x000fe20000000000 */
[----:B------:R-:W-:Y:S01]  /*95a0*/  ULDC UR5, c[0x0][0x22c] ;  /* 0x00008b0000057ab9 */ /* 0x000fe20000000800 */
[C---:B-1----:R-:W-:Y:S01]  /*95b0*/  LEA.HI.X.SX32 R5, R11.reuse, R48, 0x1, P6 ;  /* 0x000000300b057211 */ /* 0x042fe200030f0eff */
[----:B------:R-:W-:Y:S01]  /*95c0*/  VIADD R11, R11, UR4 ;  /* 0x000000040b0b7c36 */ /* 0x000fe20008000000 */
[----:B------:R-:W-:-:S03]  /*95d0*/  ULDC UR4, c[0x0][0x248] ;  /* 0x0000920000047ab9 */ /* 0x000fc60000000800 */
[----:B------:R1:W-:Y:S01]  /*95e0*/  @P2 STG.E.U16 desc[UR14][R4.64], R29 ;  /* 0x0000001d04002986 */ /* 0x0003e2000c10150e */
[CC--:B------:R-:W-:Y:S01]  /*95f0*/  LEA R6, P2, R11.reuse, R3.reuse, 0x1 ;  /* 0x000000030b067211 */ /* 0x0c0fe200078408ff */
[----:B------:R-:W-:Y:S01]  /*9600*/  VIADD R8, R0, 0x57 ;  /* 0x0000005700087836 */ /* 0x000fe20000000000 */
[----:B------:R-:W-:Y:S01]  /*9610*/  ISETP.LT.AND P5, PT, R10, UR5, !P0 ;  /* 0x000000050a007c0c */ /* 0x000fe2000c7a1270 */
[C---:B------:R-:W-:Y:S01]  /*9620*/  VIADD R12, R11.reuse, UR4 ;  /* 0x000000040b0c7c36 */ /* 0x040fe20008000000 */
[-C--:B------:R-:W-:Y:S01]  /*9630*/  LEA.HI.X.SX32 R7, R11, R48.reuse, 0x1, P2 ;  /* 0x000000300b077211 */ /* 0x080fe200010f0eff */
[----:B------:R-:W-:Y:S01]  /*9640*/  ULDC UR5, c[0x0][0x22c] ;  /* 0x00008b0000057ab9 */ /* 0x000fe20000000800 */
[----:B------:R-:W-:Y:S01]  /*9650*/  PRMT R9, R29, 0x7632, R9 ;  /* 0x000076321d097816 */ /* 0x000fe20000000009 */
[----:B------:R-:W-:Y:S01]  /*9660*/  VIADD R10, R0, 0x58 ;  /* 0x00000058000a7836 */ /* 0x000fe20000000000 */
[----:B------:R-:W-:Y:S01]  /*9670*/  ISETP.LT.AND P2, PT, R8, UR5, !P0 ;  /* 0x0000000508007c0c */ /* 0x000fe2000c741270 */
[----:B------:R-:W-:Y:S01]  /*9680*/  ULDC UR4, c[0x0][0x22c] ;  /* 0x00008b0000047ab9 */ /* 0x000fe20000000800 */
[----:B------:R-:W-:Y:S01]  /*9690*/  LEA R8, P6, R12, R3, 0x1 ;  /* 0x000000030c087211 */ /* 0x000fe200078c08ff */
[----:B------:R2:W-:Y:S01]  /*96a0*/  @P1 STG.E.U16 desc[UR14][R6.64], R9 ;  /* 0x0000000906001986 */ /* 0x0005e2000c10150e */
[----:B------:R-:W-:Y:S01]  /*96b0*/  ISETP.LT.AND P1, PT, R10, UR4, !P0 ;  /* 0x000000040a007c0c */ /* 0x000fe2000c721270 */
[----:B------:R-:W-:Y:S01]  /*96c0*/  ULDC UR4, c[0x0][0x248] ;  /* 0x0000920000047ab9 */ /* 0x000fe20000000800 */
[----:B-1----:R-:W-:Y:S01]  /*96d0*/  VIADD R5, R0, 0x59 ;  /* 0x0000005900057836 */ /* 0x002fe20000000000 */
[----:B------:R-:W-:Y:S01]  /*96e0*/  ULDC UR5, c[0x0][0x22c] ;  /* 0x00008b0000057ab9 */ /* 0x000fe20000000800 */
[C---:B--2---:R-:W-:Y:S01]  /*96f0*/  LEA.HI.X.SX32 R9, R12.reuse, R48, 0x1, P6 ;  /* 0x000000300c097211 */ /* 0x044fe200030f0eff */
[----:B------:R-:W-:Y:S01]  /*9700*/  VIADD R12, R12, UR4 ;  /* 0x000000040c0c7c36 */ /* 0x000fe20008000000 */
[----:B------:R-:W-:-:S03]  /*9710*/  ULDC UR4, c[0x0][0x22c] ;  /* 0x00008b0000047ab9 */ /* 0x000fc60000000800 */
[----:B------:R1:W-:Y:S01]  /*9720*/  @P4 STG.E.U16 desc[UR14][R8.64], R30 ;  /* 0x0000001e08004986 */ /* 0x0003e2000c10150e */
[-C--:B------:R-:W-:Y:S02]  /*9730*/  LEA R4, P6, R12, R3.reuse, 0x1 ;  /* 0x000000030c047211 */ /* 0x080fe400078c08ff */
[----:B------:R-:W-:Y:S01]  /*9740*/  ISETP.LT.AND P4, PT, R5, UR4, !P0 ;  /* 0x0000000405007c0c */ /* 0x000fe2000c781270 */
[----:B------:R-:W-:Y:S01]  /*9750*/  ULDC UR4, c[0x0][0x248] ;  /* 0x0000920000047ab9 */ /* 0x000fe20000000800 */
[----:B------:R-:W-:Y:S01]  /*9760*/  PRMT R7, R30, 0x7632, R7 ;  /* 0x000076321e077816 */ /* 0x000fe20000000007 */
[----:B------:R-:W-:Y:S01]  /*9770*/  VIADD R6, R0, 0x5a ;  /* 0x0000005a00067836 */ /* 0x000fe20000000000 */
[CC--:B------:R-:W-:Y:S01]  /*9780*/  LEA.HI.X.SX32 R5, R12.reuse, R48.reuse, 0x1, P6 ;  /* 0x000000300c057211 */ /* 0x0c0fe200030f0eff */
[----:B------:R-:W-:Y:S01]  /*9790*/  VIADD R12, R12, UR4 ;  /* 0x000000040c0c7c36 */ /* 0x000fe20008000000 */
[----:B------:R-:W-:Y:S02]  /*97a0*/  ULDC UR4, c[0x0][0x248] ;  /* 0x0000920000047ab9 */ /* 0x000fe40000000800 */
[----:B------:R-:W-:Y:S01]  /*97b0*/  ISETP.LT.AND P6, PT, R6, UR5, !P0 ;  /* 0x0000000506007c0c */ /* 0x000fe2000c7c1270 */
[----:B------:R2:W-:Y:S01]  /*97c0*/  @P3 STG.E.U16 desc[UR14][R4.64], R7 ;  /* 0x0000000704003986 */ /* 0x0005e2000c10150e */
[C---:B------:R-:W-:Y:S01]  /*97d0*/  LEA R6, P3, R12.reuse, R3, 0x1 ;  /* 0x000000030c067211 */ /* 0x040fe200078608ff */
[----:B-1----:R-:W-:Y:S01]  /*97e0*/  VIADD R9, R12, UR4 ;  /* 0x000000040c097c36 */ /* 0x002fe20008000000 */
[----:B------:R-:W-:Y:S01]  /*97f0*/  ULDC UR5, c[0x0][0x248] ;  /* 0x0000920000057ab9 */ /* 0x000fe20000000800 */
[----:B------:R-:W-:Y:S01]  /*9800*/  VIADD R10, R0, 0x5b ;  /* 0x0000005b000a7836 */ /* 0x000fe20000000000 */
[----:B------:R-:W-:Y:S01]  /*9810*/  ULDC UR4, c[0x0][0x22c] ;  /* 0x00008b0000047ab9 */ /* 0x000fe20000000800 */
[----:B------:R-:W-:Y:S01]  /*9820*/  VIADD R11, R9, UR5 ;  /* 0x00000005090b7c36 */ /* 0x000fe20008000000 */
[----:B------:R-:W-:Y:S01]  /*9830*/  ULDC UR5, c[0x0][0x22c] ;  /* 0x00008b0000057ab9 */ /* 0x000fe20000000800 */
[----:B--2---:R-:W-:-:S02]  /*9840*/  LEA.HI.X.SX32 R7, R12, R48, 0x1, P3 ;  /* 0x000000300c077211 */ /* 0x004fc400018f0eff */
[-C--:B------:R-:W-:Y:S02]  /*9850*/  LEA R8, P3, R9, R3.reuse, 0x1 ;  /* 0x0000000309087211 */ /* 0x080fe400078608ff */
[----:B------:R-:W-:Y:S01]  /*9860*/  PRMT R5, R31, 0x7632, R5 ;  /* 0x000076321f057816 */ /* 0x000fe20000000005 */
[----:B------:R-:W-:Y:S01]  /*9870*/  @P5 STG.E.U16 desc[UR14][R6.64], R31 ;  /* 0x0000001f06005986 */ /* 0x000fe2000c10150e */
[----:B------:R-:W-:Y:S02]  /*9880*/  LEA.HI.X.SX32 R9, R9, R48, 0x1, P3 ;  /* 0x0000003009097211 */ /* 0x000fe400018f0eff */
[----:B------:R-:W-:Y:S01]  /*9890*/  ISETP.LT.AND P5, PT, R10, UR4, !P0 ;  /* 0x000000040a007c0c */ /* 0x000fe2000c7a1270 */
[----:B------:R-:W-:Y:S01]  /*98a0*/  VIADD R10, R0, 0x5c ;  /* 0x0000005c000a7836 */ /* 0x000fe20000000000 */
[----:B------:R-:W-:Y:S01]  /*98b0*/  LEA R4, P3, R11, R3, 0x1 ;  /* 0x000000030b047211 */ /* 0x000fe200078608ff */
[----:B------:R1:W-:Y:S01]  /*98c0*/  @P2 STG.E.U16 desc[UR14][R8.64], R5 ;  /* 0x0000000508002986 */ /* 0x0003e2000c10150e */
[----:B------:R-:W-:-:S02]  /*98d0*/  ULDC UR4, c[0x0][0x22c] ;  /* 0x00008b0000047ab9 */ /* 0x000fc40000000800 */
[C---:B-1----:R-:W-:Y:S02]  /*98e0*/  LEA.HI.X.SX32 R5, R11.reuse, R48, 0x1, P3 ;  /* 0x000000300b057211 */ /* 0x042fe400018f0eff */
[----:B------:R-:W-:Y:S01]  /*98f0*/  ISETP.LT.AND P3, PT, R10, UR4, !P0 ;  /* 0x000000040a007c0c */ /* 0x000fe2000c761270 */
[----:B------:R-:W-:Y:S02]  /*9900*/  ULDC UR4, c[0x0][0x248] ;  /* 0x0000920000047ab9 */ /* 0x000fe40000000800 */
[----:B------:R-:W-:Y:S01]  /*9910*/  VIADD R11, R11, UR4 ;  /* 0x000000040b0b7c36 */ /* 0x000fe20008000000 */
[----:B------:R1:W-:Y:S01]  /*9920*/  @P1 STG.E.U16 desc[UR14][R4.64], R32 ;  /* 0x0000002004001986 */ /* 0x0003e2000c10150e */
[----:B------:R-:W-:Y:S01]  /*9930*/  VIADD R10, R0, 0x5d ;  /* 0x0000005d000a7836 */ /* 0x000fe20000000000 */
[----:B------:R-:W-:Y:S02]  /*9940*/  ULDC UR4, c[0x0][0x22c] ;  /* 0x00008b0000047ab9 */ /* 0x000fe40000000800 */
[----:B------:R-:W-:-:S02]  /*9950*/  LEA R6, P1, R11, R3, 0x1 ;  /* 0x000000030b067211 */ /* 0x000fc400078208ff */
[----:B------:R-:W-:Y:S01]  /*9960*/  ISETP.LT.AND P2, PT, R10, UR4, !P0 ;  /* 0x000000040a007c0c */ /* 0x000fe2000c741270 */
[----:B------:R-:W-:Y:S01]  /*9970*/  ULDC UR4, c[0x0][0x248] ;  /* 0x0000920000047ab9 */ /* 0x000fe20000000800 */
[C---:B------:R-:W-:Y:S01]  /*9980*/  LEA.HI.X.SX32 R7, R11.reuse, R48, 0x1, P1 ;  /* 0x000000300b077211 */ /* 0x040fe200008f0eff */
[----:B------:R-:W-:Y:S01]  /*9990*/  VIADD R11, R11, UR4 ;  /* 0x000000040b0b7c36 */ /* 0x000fe20008000000 */
[----:B------:R-:W-:Y:S01]  /*99a0*/  ULDC UR4, c[0x0][0x248] ;  /* 0x0000920000047ab9 */ /* 0x000fe20000000800 */
[----:B-1----:R-:W-:Y:S01]  /*99b0*/  PRMT R5, R32, 0x7632, R5 ;  /* 0x0000763220057816 */ /* 0x002fe20000000005 */
[----:B------:R-:W-:Y:S02]  /*99c0*/  VIADD R8, R0, 0x5e ;  /* 0x0000005e00087836 */ /* 0x000fe40000000000 */
[C---:B------:R-:W-:Y:S01]  /*99d0*/  VIADD R9, R11.reuse, UR4 ;  /* 0x000000040b097c36 */ /* 0x040fe20008000000 */
[----:B------:R-:W-:Y:S01]  /*99e0*/  ULDC UR4, c[0x0][0x248] ;  /* 0x0000920000047ab9 */ /* 0x000fe20000000800 */
[----:B------:R1:W-:Y:S01]  /*99f0*/  @P4 STG.E.U16 desc[UR14][R6.64], R5 ;  /* 0x0000000506004986 */ /* 0x0003e2000c10150e */
[----:B------:R-:W-:-:S02]  /*9a00*/  LEA R4, P4, R11, R3, 0x1 ;  /* 0x000000030b047211 */ /* 0x000fc400078808ff */
[----:B------:R-:W-:Y:S01]  /*9a10*/  ISETP.LT.AND P1, PT, R8, UR5, !P0 ;  /* 0x0000000508007c0c */ /* 0x000fe2000c721270 */
[----:B------:R-:W-:Y:S01]  /*9a20*/  VIADD R10, R0, 0x5f ;  /* 0x0000005f000a7836 */ /* 0x000fe20000000000 */
[----:B------:R-:W-:Y:S01]  /*9a30*/  ULDC UR5, c[0x0][0x22c] ;  /* 0x00008b0000057ab9 */ /* 0x000fe20000000800 */
[-C--:B-1----:R-:W-:Y:S01]  /*9a40*/  LEA.HI.X.SX32 R5, R11, R48.reuse, 0x1, P4 ;  /* 0x000000300b057211 */ /* 0x082fe200020f0eff */
[C---:B------:R-:W-:Y:S01]  /*9a50*/  VIADD R11, R9.reuse, UR4 ;  /* 0x00000004090b7c36 */ /* 0x040fe20008000000 */
[-C--:B------:R-:W-:Y:S01]  /*9a60*/  LEA R8, P4, R9, R3.reuse, 0x1 ;  /* 0x0000000309087211 */ /* 0x080fe200078808ff */
[----:B------:R-:W-:Y:S01]  /*9a70*/  ULDC UR4, c[0x0][0x248] ;  /* 0x0000920000047ab9 */ /* 0x000fe20000000800 */
[----:B------:R-:W-:Y:S01]  /*9a80*/  PRMT R7, R33, 0x7632, R7 ;  /* 0x0000763221077816 */ /* 0x000fe20000000007 */
[----:B------:R-:W-:Y:S01]  /*9a90*/  @P6 STG.E.U16 desc[UR14][R4.64], R33 ;  /* 0x0000002104006986 */ /* 0x000fe2000c10150e */
[----:B------:R-:W-:Y:S02]  /*9aa0*/  LEA.HI.X.SX32 R9, R9, R48, 0x1, P4 ;  /* 0x0000003009097211 */ /* 0x000fe400020f0eff */
[----:B------:R-:W-:-:S03]  /*9ab0*/  LEA R6, P6, R11, R3, 0x1 ;  /* 0x000000030b067211 */ /* 0x000fc600078c08ff */
[----:B------:R1:W-:Y:S01]  /*9ac0*/  @P5 STG.E.U16 desc[UR14][R8.64], R7 ;  /* 0x0000000708005986 */ /* 0x0003e2000c10150e */
[----:B------:R-:W-:Y:S01]  /*9ad0*/  ISETP.LT.AND P4, PT, R10, UR5, !P0 ;  /* 0x000000050a007c0c */ /* 0x000fe2000c781270 */
[C---:B------:R-:W-:Y:S01]  /*9ae0*/  VIADD R10, R0.reuse, 0x60 ;  /* 0x00000060000a7836 */ /* 0x040fe20000000000 */
[----:B------:R-:W-:Y:S01]  /*9af0*/  ULDC UR5, c[0x0][0x22c] ;  /* 0x00008b0000057ab9 */ /* 0x000fe20000000800 */
[CC--:B-1----:R-:W-:Y:S01]  /*9b00*/  LEA.HI.X.SX32 R7, R11.reuse, R48.reuse, 0x1, P6 ;  /* 0x000000300b077211 */ /* 0x0c2fe200030f0eff */
[----:B------:R-:W-:Y:S01]  /*9b10*/  VIADD R11, R11, UR4 ;  /* 0x000000040b0b7c36 */ /* 0x000fe20008000000 */
[----:B------:R-:W-:Y:S01]  /*9b20*/  ULDC UR4, c[0x0][0x248] ;  /* 0x0000920000047ab9 */ /* 0x000fe20000000800 */
[----:B------:R-:W-:Y:S02]  /*9b30*/  VIADD R8, R0, 0x61 ;  /* 0x0000006100087836 */ /* 0x000fe40000000000 */
[----:B------:R1:W-:Y:S01]  /*9b40*/  @P3 STG.E.U16 desc[UR14][R6.64], R34 ;  /* 0x0000002206003986 */ /* 0x0003e2000c10150e */
[C---:B------:R-:W-:Y:S01]  /*9b50*/  LEA R4, P3, R11.reuse, R3, 0x1 ;  /* 0x000000030b047211 */ /* 0x040fe200078608ff */
[C---:B------:R-:W-:Y:S01]  /*9b60*/  VIADD R12, R11.reuse, UR4 ;  /* 0x000000040b0c7c36 */ /* 0x040fe20008000000 */
[----:B------:R-:W-:Y:S01]  /*9b70*/  ISETP.LT.AND P6, PT, R10, UR5, !P0 ;  /* 0x000000050a007c0c */ /* 0x000fe2000c7c1270 */
[----:B------:R-:W-:Y:S01]  /*9b80*/  ULDC UR5, c[0x0][0x22c] ;  /* 0x00008b0000057ab9 */ /* 0x000fe20000000800 */
[----:B------:R-:W-:-:S02]  /*9b90*/  LEA.HI.X.SX32 R5, R11, R48, 0x1, P3 ;  /* 0x000000300b057211 */ /* 0x000fc400018f0eff */
[----:B------:R-:W-:Y:S01]  /*9ba0*/  PRMT R9, R34, 0x7632, R9 ;  /* 0x0000763222097816 */ /* 0x000fe20000000009 */
[----:B------:R-:W-:Y:S01]  /*9bb0*/  VIADD R10, R0, 0x62 ;  /* 0x00000062000a7836 */ /* 0x000fe20000000000 */
[----:B------:R-:W-:Y:S01]  /*9bc0*/  ISETP.LT.AND P5, PT, R8, UR5, !P0 ;  /* 0x0000000508007c0c */ /* 0x000fe2000c7a1270 */
[----:B------:R-:W-:Y:S01]  /*9bd0*/  ULDC UR4, c[0x0][0x22c] ;  /* 0x00008b0000047ab9 */ /* 0x000fe20000000800 */
[----:B------:R-:W-:Y:S01]  /*9be0*/  LEA R8, P3, R12, R3, 0x1 ;  /* 0x000000030c087211 */ /* 0x000fe200078608ff */
[----:B------:R2:W-:Y:S01]  /*9bf0*/  @P2 STG.E.U16 desc[UR14][R4.64], R9 ;  /* 0x0000000904002986 */ /* 0x0005e2000c10150e */
[----:B-1----:R-:W-:Y:S01]  /*9c00*/  VIADD R7, R0, 0x63 ;  /* 0x0000006300077836 */ /* 0x002fe20000000000 */
[----:B------:R-:W-:Y:S01]  /*9c10*/  ULDC UR5, c[0x0][0x22c] ;  /* 0x00008b0000057ab9 */ /* 0x000fe20000000800 */
[----:B--2---:R-:W-:Y:S02]  /*9c20*/  LEA.HI.X.SX32 R9, R12, R48, 0x1, P3 ;  /* 0x000000300c097211 */ /* 0x004fe400018f0eff */
[----:B------:R-:W-:Y:S01]  /*9c30*/  ISETP.LT.AND P3, PT, R10, UR4, !P0 ;  /* 0x000000040a007c0c */ /* 0x000fe2000c761270 */
[----:B------:R-:W-:-:S02]  /*9c40*/  ULDC UR4, c[0x0][0x248] ;  /* 0x0000920000047ab9 */ /* 0x000fc40000000800 */
[----:B------:R-:W-:Y:S01]  /*9c50*/  VIADD R12, R12, UR4 ;  /* 0x000000040c0c7c36 */ /* 0x000fe20008000000 */
[----:B------:R1:W-:Y:S01]  /*9c60*/  @P1 STG.E.U16 desc[UR14][R8.64], R35 ;  /* 0x0000002308001986 */ /* 0x0003e2000c10150e */
[----:B------:R-:W-:-:S03]  /*9c70*/  ULDC UR4, c[0x0][0x22c] ;  /* 0x00008b0000047ab9 */ /* 0x000fc60000000800 */
        /* <DEDUP_REMOVED lines=18> */
[CC--:B------:R-:W-:Y:S02]  /*9da0*/  LEA R8, P4, R9.reuse, R3.reuse, 0x1 ;  /* 0x0000000309087211 */ /* 0x0c0fe400078808ff */
        /* <DEDUP_REMOVED lines=102> */
[----:B------:R-:W-:Y:S02]  /*a410*/  PRMT R7, R42, 0x7632, R7 ;  /* 0x000076322a077816 */ /* 0x000fe40000000007 */
[-C--:B------:R-:W-:Y:S02]  /*a420*/  LEA.HI.X.SX32 R9, R9, R48.reuse, 0x1, P4 ;  /* 0x0000003009097211 */ /* 0x080fe400020f0eff */
[C---:B------:R-:W-:Y:S01]  /*a430*/  LEA R6, P4, R11.reuse, R3, 0x1 ;  /* 0x000000030b067211 */ /* 0x040fe200078808ff */
[----:B------:R1:W-:Y:S01]  /*a440*/  @P6 STG.E.U16 desc[UR14][R4.64], R42 ;  /* 0x0000002a04006986 */ /* 0x0003e2000c10150e */
[----:B------:R-:W-:Y:S01]  /*a450*/  ISETP.LT.AND P6, PT, R10, UR5, !P0 ;  /* 0x000000050a007c0c */ /* 0x000fe2000c7c1270 */
[----:B------:R-:W-:Y:S01]  /*a460*/  VIADD R10, R0, 0x72 ;  /* 0x00000072000a7836 */ /* 0x000fe20000000000 */
[----:B------:R-:W-:Y:S01]  /*a470*/  ULDC UR5, c[0x0][0x22c] ;  /* 0x00008b0000057ab9 */ /* 0x000fe20000000800 */
[----:B------:R2:W-:Y:S03]  /*a480*/  @P3 STG.E.U16 desc[UR14][R8.64], R7 ;  /* 0x0000000708003986 */ /* 0x0005e6000c10150e */
[----:B------:R-:W-:Y:S01]  /*a490*/  ISETP.LT.AND P3, PT, R10, UR5, !P0 ;  /* 0x000000050a007c0c */ /* 0x000fe2000c761270 */
[----:B------:R-:W-:Y:S01]  /*a4a0*/  ULDC UR5, c[0x0][0x22c] ;  /* 0x00008b0000057ab9 */ /* 0x000fe20000000800 */
[----:B-1----:R-:W-:Y:S01]  /*a4b0*/  VIADD R5, R0, 0x73 ;  /* 0x0000007300057836 */ /* 0x002fe20000000000 */
[C---:B--2---:R-:W-:Y:S01]  /*a4c0*/  LEA.HI.X.SX32 R7, R11.reuse, R48, 0x1, P4 ;  /* 0x000000300b077211 */ /* 0x044fe200020f0eff */
[----:B------:R-:W-:Y:S01]  /*a4d0*/  VIADD R11, R11, UR4 ;  /* 0x000000040b0b7c36 */ /* 0x000fe20008000000 */
[----:B------:R-:W-:-:S04]  /*a4e0*/  ULDC UR4, c[0x0][0x248] ;  /* 0x0000920000047ab9 */ /* 0x000fc80000000800 */
[-C--:B------:R-:W-:Y:S01]  /*a4f0*/  LEA R4, P4, R11, R3.reuse, 0x1 ;  /* 0x000000030b047211 */ /* 0x080fe200078808ff */
[----:B------:R1:W-:Y:S01]  /*a500*/  @P2 STG.E.U16 desc[UR14][R6.64], R43 ;  /* 0x0000002b06002986 */ /* 0x0003e2000c10150e */
[----:B------:R-:W-:Y:S01]  /*a510*/  ISETP.LT.AND P2, PT, R5, UR5, !P0 ;  /* 0x0000000505007c0c */ /* 0x000fe2000c741270 */
[C---:B------:R-:W-:Y:S01]  /*a520*/  VIADD R9, R11.reuse, UR4 ;  /* 0x000000040b097c36 */ /* 0x040fe20008000000 */
[----:B------:R-:W-:Y:S01]  /*a530*/  LEA.HI.X.SX32 R5, R11, R48, 0x1, P4 ;  /* 0x000000300b057211 */ /* 0x000fe200020f0eff */
[----:B------:R-:W-:Y:S01]  /*a540*/  VIADD R8, R0, 0x74 ;  /* 0x0000007400087836 */ /* 0x000fe20000000000 */
[----:B------:R-:W-:Y:S01]  /*a550*/  ULDC UR4, c[0x0][0x22c] ;  /* 0x00008b0000047ab9 */ /* 0x000fe20000000800 */
[----:B------:R-:W-:Y:S01]  /*a560*/  ULDC UR5, c[0x0][0x22c] ;  /* 0x00008b0000057ab9 */ /* 0x000fe20000000800 */
[----:B-1----:R-:W-:Y:S02]  /*a570*/  PRMT R7, R43, 0x7632, R7 ;  /* 0x000076322b077816 */ /* 0x002fe40000000007 */
[----:B------:R-:W-:-:S03]  /*a580*/  LEA R6, P4, R9, R3, 0x1 ;  /* 0x0000000309067211 */ /* 0x000fc600078808ff */
[----:B------:R1:W-:Y:S01]  /*a590*/  @P1 STG.E.U16 desc[UR14][R4.64], R7 ;  /* 0x0000000704001986 */ /* 0x0003e2000c10150e */
[----:B------:R-:W-:Y:S01]  /*a5a0*/  ISETP.LT.AND P1, PT, R8, UR4, !P0 ;  /* 0x0000000408007c0c */ /* 0x000fe2000c721270 */
[----:B------:R-:W-:Y:S01]  /*a5b0*/  ULDC UR4, c[0x0][0x248] ;  /* 0x0000920000047ab9 */ /* 0x000fe20000000800 */
[----:B------:R-:W-:Y:S01]  /*a5c0*/  VIADD R8, R0, 0x75 ;  /* 0x0000007500087836 */ /* 0x000fe20000000000 */
[CC--:B-1----:R-:W-:Y:S01]  /*a5d0*/  LEA.HI.X.SX32 R7, R9.reuse, R48.reuse, 0x1, P4 ;  /* 0x0000003009077211 */ /* 0x0c2fe200020f0eff */
[----:B------:R-:W-:Y:S01]  /*a5e0*/  VIADD R9, R9, UR4 ;  /* 0x0000000409097c36 */ /* 0x000fe20008000000 */
[----:B------:R-:W-:Y:S02]  /*a5f0*/  ULDC UR4, c[0x0][0x248] ;  /* 0x0000920000047ab9 */ /* 0x000fe40000000800 */
[----:B------:R-:W-:Y:S01]  /*a600*/  ISETP.LT.AND P4, PT, R8, UR5, !P0 ;  /* 0x0000000508007c0c */ /* 0x000fe2000c781270 */
[----:B------:R-:W-:Y:S01]  /*a610*/  VIADD R10, R0, 0x76 ;  /* 0x00000076000a7836 */ /* 0x000fe20000000000 */
[----:B------:R1:W-:Y:S01]  /*a620*/  @P5 STG.E.U16 desc[UR14][R6.64], R44 ;  /* 0x0000002c06005986 */ /* 0x0003e2000c10150e */
[CC--:B------:R-:W-:Y:S01]  /*a630*/  LEA R8, P5, R9.reuse, R3.reuse, 0x1 ;  /* 0x0000000309087211 */ /* 0x0c0fe200078a08ff */
[C---:B------:R-:W-:Y:S01]  /*a640*/  VIADD R5, R9.reuse, UR4 ;  /* 0x0000000409057c36 */ /* 0x040fe20008000000 */
[----:B------:R-:W-:Y:S01]  /*a650*/  ULDC UR4, c[0x0][0x248] ;  /* 0x0000920000047ab9 */ /* 0x000fe20000000800 */
[----:B------:R-:W-:Y:S01]  /*a660*/  ULDC UR5, c[0x0][0x22c] ;  /* 0x00008b0000057ab9 */ /* 0x000fe20000000800 */
[----:B------:R-:W-:Y:S01]  /*a670*/  LEA.HI.X.SX32 R9, R9, R48, 0x1, P5 ;  /* 0x0000003009097211 */ /* 0x000fe200028f0eff */
[C---:B------:R-:W-:Y:S01]  /*a680*/  VIADD R11, R5.reuse, UR4 ;  /* 0x00000004050b7c36 */ /* 0x040fe20008000000 */
[----:B------:R-:W-:Y:S01]  /*a690*/  LEA R4, P5, R5, R3, 0x1 ;  /* 0x0000000305047211 */ /* 0x000fe200078a08ff */
[----:B------:R-:W-:-:S03]  /*a6a0*/  ULDC UR4, c[0x0][0x248] ;  /* 0x0000920000047ab9 */ /* 0x000fc60000000800 */
[----:B------:R-:W-:Y:S02]  /*a6b0*/  LEA.HI.X.SX32 R5, R5, R48, 0x1, P5 ;  /* 0x0000003005057211 */ /* 0x000fe400028f0eff */
[----:B-1----:R-:W-:Y:S02]  /*a6c0*/  PRMT R7, R44, 0x7632, R7 ;  /* 0x000076322c077816 */ /* 0x002fe40000000007 */
[----:B------:R-:W-:-:S03]  /*a6d0*/  LEA R6, P5, R11, R3, 0x1 ;  /* 0x000000030b067211 */ /* 0x000fc600078a08ff */
[----:B------:R1:W-:Y:S01]  /*a6e0*/  @P6 STG.E.U16 desc[UR14][R8.64], R7 ;  /* 0x0000000708006986 */ /* 0x0003e2000c10150e */
[----:B------:R-:W-:Y:S01]  /*a6f0*/  ISETP.LT.AND P6, PT, R10, UR5, !P0 ;  /* 0x000000050a007c0c */ /* 0x000fe2000c7c1270 */
[C---:B------:R-:W-:Y:S01]  /*a700*/  VIADD R10, R0.reuse, 0x77 ;  /* 0x00000077000a7836 */ /* 0x040fe20000000000 */
[----:B------:R-:W-:Y:S01]  /*a710*/  ULDC UR5, c[0x0][0x22c] ;  /* 0x00008b0000057ab9 */ /* 0x000fe20000000800 */
[----:B------:R2:W-:Y:S01]  /*a720*/  @P3 STG.E.U16 desc[UR14][R4.64], R45 ;  /* 0x0000002d04003986 */ /* 0x0005e2000c10150e */
[C---:B-1----:R-:W-:Y:S01]  /*a730*/  LEA.HI.X.SX32 R7, R11.reuse, R48, 0x1, P5 ;  /* 0x000000300b077211 */ /* 0x042fe200028f0eff */
[----:B------:R-:W-:Y:S02]  /*a740*/  VIADD R11, R11, UR4 ;  /* 0x000000040b0b7c36 */ /* 0x000fe40008000000 */
[----:B------:R-:W-:Y:S01]  /*a750*/  VIADD R8, R0, 0x78 ;  /* 0x0000007800087836 */ /* 0x000fe20000000000 */
[----:B--2---:R-:W-:Y:S01]  /*a760*/  PRMT R5, R45, 0x7632, R5 ;  /* 0x000076322d057816 */ /* 0x004fe20000000005 */
[----:B------:R-:W-:Y:S01]  /*a770*/  ULDC UR4, c[0x0][0x248] ;  /* 0x0000920000047ab9 */ /* 0x000fe20000000800 */
[----:B------:R-:W-:-:S02]  /*a780*/  LEA R4, P5, R11, R3, 0x1 ;  /* 0x000000030b047211 */ /* 0x000fc400078a08ff */
[----:B------:R-:W-:Y:S01]  /*a790*/  ISETP.LT.AND P3, PT, R10, UR5, !P0 ;  /* 0x000000050a007c0c */ /* 0x000fe2000c761270 */
[----:B------:R-:W-:Y:S01]  /*a7a0*/  ULDC UR5, c[0x0][0x22c] ;  /* 0x00008b0000057ab9 */ /* 0x000fe20000000800 */
[----:B------:R1:W-:Y:S01]  /*a7b0*/  @P2 STG.E.U16 desc[UR14][R6.64], R5 ;  /* 0x0000000506002986 */ /* 0x0003e2000c10150e */
[C---:B------:R-:W-:Y:S01]  /*a7c0*/  VIADD R10, R11.reuse, UR4 ;  /* 0x000000040b0a7c36 */ /* 0x040fe20008000000 */
[----:B------:R-:W-:Y:S01]  /*a7d0*/  ISETP.LT.AND P2, PT, R8, UR5, !P0 ;  /* 0x0000000508007c0c */ /* 0x000fe2000c741270 */
[C---:B------:R-:W-:Y:S01]  /*a7e0*/  VIADD R8, R0.reuse, 0x79 ;  /* 0x0000007900087836 */ /* 0x040fe20000000000 */
[----:B------:R-:W-:Y:S01]  /*a7f0*/  ULDC UR4, c[0x0][0x22c] ;  /* 0x00008b0000047ab9 */ /* 0x000fe20000000800 */
[----:B------:R-:W-:Y:S01]  /*a800*/  VIADD R9, R0, 0x7a ;  /* 0x0000007a00097836 */ /* 0x000fe20000000000 */
[----:B------:R-:W-:Y:S01]  /*a810*/  ULDC UR5, c[0x0][0x22c] ;  /* 0x00008b0000057ab9 */ /* 0x000fe20000000800 */
[----:B-1----:R-:W-:Y:S02]  /*a820*/  LEA.HI.X.SX32 R5, R11, R48, 0x1, P5 ;  /* 0x000000300b057211 */ /* 0x002fe400028f0eff */
[----:B------:R-:W-:-:S03]  /*a830*/  LEA R6, P5, R10, R3, 0x1 ;  /* 0x000000030a067211 */ /* 0x000fc600078a08ff */
[----:B------:R1:W-:Y:S01]  /*a840*/  @P1 STG.E.U16 desc[UR14][R4.64], R46 ;  /* 0x0000002e04001986 */ /* 0x0003e2000c10150e */
[----:B------:R-:W-:Y:S01]  /*a850*/  ISETP.LT.AND P1, PT, R8, UR4, !P0 ;  /* 0x0000000408007c0c */ /* 0x000fe2000c721270 */
[----:B------:R-:W-:Y:S01]  /*a860*/  ULDC UR4, c[0x0][0x248] ;  /* 0x0000920000047ab9 */ /* 0x000fe20000000800 */
[C---:B------:R-:W-:Y:S01]  /*a870*/  LEA.HI.X.SX32 R7, R10.reuse, R48, 0x1, P5 ;  /* 0x000000300a077211 */ /* 0x040fe200028f0eff */
[----:B------:R-:W-:Y:S01]  /*a880*/  VIADD R10, R10, UR4 ;  /* 0x000000040a0a7c36 */ /* 0x000fe20008000000 */
[----:B------:R-:W-:Y:S01]  /*a890*/  ULDC UR4, c[0x0][0x22c] ;  /* 0x00008b0000047ab9 */ /* 0x000fe20000000800 */
[----:B-1----:R-:W-:Y:S02]  /*a8a0*/  PRMT R5, R46, 0x7632, R5 ;  /* 0x000076322e057816 */ /* 0x002fe40000000005 */
[----:B------:R-:W-:Y:S01]  /*a8b0*/  ISETP.LT.AND P5, PT, R9, UR4, !P0 ;  /* 0x0000000409007c0c */ /* 0x000fe2000c7a1270 */
[----:B------:R-:W-:Y:S02]  /*a8c0*/  ULDC UR4, c[0x0][0x248] ;  /* 0x0000920000047ab9 */ /* 0x000fe40000000800 */
[----:B------:R1:W-:Y:S01]  /*a8d0*/  @P4 STG.E.U16 desc[UR14][R6.64], R5 ;  /* 0x0000000506004986 */ /* 0x0003e2000c10150e */
[----:B------:R-:W-:-:S04]  /*a8e0*/  LEA R8, P4, R10, R3, 0x1 ;  /* 0x000000030a087211 */ /* 0x000fc800078808ff */
[CC--:B------:R-:W-:Y:S01]  /*a8f0*/  LEA.HI.X.SX32 R9, R10.reuse, R48.reuse, 0x1, P4 ;  /* 0x000000300a097211 */ /* 0x0c0fe200020f0eff */
[----:B------:R-:W-:Y:S01]  /*a900*/  VIADD R10, R10, UR4 ;  /* 0x000000040a0a7c36 */ /* 0x000fe20008000000 */
[----:B------:R-:W-:Y:S01]  /*a910*/  ULDC UR4, c[0x0][0x248] ;  /* 0x0000920000047ab9 */ /* 0x000fe20000000800 */
[----:B------:R-:W-:Y:S02]  /*a920*/  VIADD R2, R0, 0x7b ;  /* 0x0000007b00027836 */ /* 0x000fe40000000000 */
[----:B------:R2:W-:Y:S01]  /*a930*/  @P6 STG.E.U16 desc[UR14][R8.64], R47 ;  /* 0x0000002f08006986 */ /* 0x0005e2000c10150e */
[CC--:B------:R-:W-:Y:S01]  /*a940*/  LEA R4, P6, R10.reuse, R3.reuse, 0x1 ;  /* 0x000000030a047211 */ /* 0x0c0fe200078c08ff */
[----:B-1----:R-:W-:Y:S01]  /*a950*/  VIADD R7, R10, UR4 ;  /* 0x000000040a077c36 */ /* 0x002fe20008000000 */
[----:B------:R-:W-:Y:S01]  /*a960*/  ISETP.LT.AND P4, PT, R2, UR5, !P0 ;  /* 0x0000000502007c0c */ /* 0x000fe2000c781270 */
[----:B------:R-:W-:Y:S01]  /*a970*/  VIADD R2, R0, 0x7c ;  /* 0x0000007c00027836 */ /* 0x000fe20000000000 */
[----:B------:R-:W-:Y:S01]  /*a980*/  PRMT R11, R47, 0x7632, R11 ;  /* 0x000076322f0b7816 */ /* 0x000fe2000000000b */
[----:B------:R-:W-:Y:S01]  /*a990*/  ULDC UR5, c[0x0][0x248] ;  /* 0x0000920000057ab9 */ /* 0x000fe20000000800 */
[-C--:B------:R-:W-:Y:S01]  /*a9a0*/  LEA.HI.X.SX32 R5, R10, R48.reuse, 0x1, P6 ;  /* 0x000000300a057211 */ /* 0x080fe200030f0eff */
[----:B------:R-:W-:Y:S01]  /*a9b0*/  ULDC UR4, c[0x0][0x22c] ;  /* 0x00008b0000047ab9 */ /* 0x000fe20000000800 */
[CC--:B------:R-:W-:Y:S01]  /*a9c0*/  LEA R6, P6, R7.reuse, R3.reuse, 0x1 ;  /* 0x0000000307067211 */ /* 0x0c0fe200078c08ff */
[C---:B------:R-:W-:Y:S01]  /*a9d0*/  VIADD R10, R7.reuse, UR5 ;  /* 0x00000005070a7c36 */ /* 0x040fe20008000000 */
[----:B------:R-:W-:Y:S01]  /*a9e0*/  ULDC UR5, c[0x0][0x248] ;  /* 0x0000920000057ab9 */ /* 0x000fe20000000800 */
[----:B------:R1:W-:Y:S01]  /*a9f0*/  @P3 STG.E.U16 desc[UR14][R4.64], R11 ;  /* 0x0000000b04003986 */ /* 0x0003e2000c10150e */
[----:B------:R-:W-:Y:S01]  /*aa00*/  ISETP.LT.AND P3, PT, R2, UR4, !P0 ;  /* 0x0000000402007c0c */ /* 0x000fe2000c761270 */
[----:B------:R-:W-:Y:S01]  /*aa10*/  VIADD R2, R0, 0x7d ;  /* 0x0000007d00027836 */ /* 0x000fe20000000000 */
[----:B------:R-:W-:Y:S01]  /*aa20*/  LEA.HI.X.SX32 R7, R7, R48, 0x1, P6 ;  /* 0x0000003007077211 */ /* 0x000fe200030f0eff */
[----:B------:R-:W-:Y:S01]  /*aa30*/  ULDC UR4, c[0x0][0x22c] ;  /* 0x00008b0000047ab9 */ /* 0x000fe20000000800 */
[----:B--2---:R-:W-:-:S03]  /*aa40*/  LEA R8, P6, R10, R3, 0x1 ;  /* 0x000000030a087211 */ /* 0x004fc600078c08ff */
[----:B0-----:R-:W-:Y:S01]  /*aa50*/  @P2 STG.E.U16 desc[UR14][R6.64], R16 ;  /* 0x0000001006002986 */ /* 0x001fe2000c10150e */
[----:B------:R-:W-:Y:S01]  /*aa60*/  ISETP.LT.AND P2, PT, R2, UR4, !P0 ;  /* 0x0000000402007c0c */ /* 0x000fe2000c741270 */
[----:B------:R-:W-:Y:S01]  /*aa70*/  ULDC UR4, c[0x0][0x248] ;  /* 0x0000920000047ab9 */ /* 0x000fe20000000800 */
[C---:B------:R-:W-:Y:S01]  /*aa80*/  LEA.HI.X.SX32 R9, R10.reuse, R48, 0x1, P6 ;  /* 0x000000300a097211 */ /* 0x040fe200030f0eff */
[----:B------:R-:W-:Y:S01]  /*aa90*/  VIADD R10, R10, UR4 ;  /* 0x000000040a0a7c36 */ /* 0x000fe20008000000 */
[----:B------:R-:W-:Y:S01]  /*aaa0*/  ULDC UR4, c[0x0][0x248] ;  /* 0x0000920000047ab9 */ /* 0x000fe20000000800 */
[----:B-1----:R-:W-:Y:S02]  /*aab0*/  PRMT R5, R16, 0x7632, R5 ;  /* 0x0000763210057816 */ /* 0x002fe40000000005 */
[----:B------:R-:W-:Y:S01]  /*aac0*/  VIADD R2, R10, UR4 ;  /* 0x000000040a027c36 */ /* 0x000fe20008000000 */
[----:B------:R-:W-:-:S03]  /*aad0*/  ULDC UR4, c[0x0][0x248] ;  /* 0x0000920000047ab9 */ /* 0x000fc60000000800 */
[----:B------:R-:W-:Y:S01]  /*aae0*/  VIADD R11, R2, UR5 ;  /* 0x00000005020b7c36 */ /* 0x000fe20008000000 */
[----:B------:R0:W-:Y:S01]  /*aaf0*/  @P1 STG.E.U16 desc[UR14][R8.64], R5 ;  /* 0x0000000508001986 */ /* 0x0001e2000c10150e */
[----:B------:R-:W-:Y:S02]  /*ab00*/  LEA R4, P1, R10, R3, 0x1 ;  /* 0x000000030a047211 */ /* 0x000fe400078208ff */
[----:B------:R-:W-:Y:S01]  /*ab10*/  VIADD R12, R11, UR4 ;  /* 0x000000040b0c7c36 */ /* 0x000fe20008000000 */
[----:B------:R-:W-:-:S03]  /*ab20*/  ULDC UR4, c[0x0][0x248] ;  /* 0x0000920000047ab9 */ /* 0x000fc60000000800 */
[----:B------:R-:W-:Y:S01]  /*ab30*/  VIADD R14, R12, UR6 ;  /* 0x000000060c0e7c36 */ /* 0x000fe20008000000 */
[CC--:B0-----:R-:W-:Y:S02]  /*ab40*/  LEA R8, P6, R11.reuse, R3.reuse, 0x1 ;  /* 0x000000030b087211 */ /* 0x0c1fe400078c08ff */
[-C--:B------:R-:W-:Y:S02]  /*ab50*/  LEA.HI.X.SX32 R5, R10, R48.reuse, 0x1, P1 ;  /* 0x000000300a057211 */ /* 0x080fe400008f0eff */
[-C--:B------:R-:W-:Y:S01]  /*ab60*/  LEA R6, P1, R2, R3.reuse, 0x1 ;  /* 0x0000000302067211 */ /* 0x080fe200078208ff */
[----:B------:R-:W-:Y:S01]  /*ab70*/  VIADD R15, R14, UR4 ;  /* 0x000000040e0f7c36 */ /* 0x000fe20008000000 */
[-C--:B------:R-:W-:Y:S01]  /*ab80*/  LEA.HI.X.SX32 R9, R11, R48.reuse, 0x1, P6 ;  /* 0x000000300b097211 */ /* 0x080fe200030f0eff */
[----:B------:R-:W-:Y:S01]  /*ab90*/  VIADD R13, R0, 0x7f ;  /* 0x0000007f000d7836 */ /* 0x000fe20000000000 */
[-C--:B------:R-:W-:Y:S01]  /*aba0*/  LEA R10, P6, R12, R3.reuse, 0x1 ;  /* 0x000000030c0a7211 */ /* 0x080fe200078c08ff */
[----:B------:R-:W-:Y:S01]  /*abb0*/  VIADD R0, R0, 0x7e ;  /* 0x0000007e00007836 */ /* 0x000fe20000000000 */
[----:B------:R-:W-:Y:S01]  /*abc0*/  LEA.HI.X.SX32 R7, R2, R48, 0x1, P1 ;  /* 0x0000003002077211 */ /* 0x000fe200008f0eff */
[----:B------:R-:W-:Y:S01]  /*abd0*/  ULDC UR4, c[0x0][0x22c] ;  /* 0x00008b0000047ab9 */ /* 0x000fe20000000800 */
[----:B------:R-:W-:-:S02]  /*abe0*/  LEA R2, P1, R14, R3, 0x1 ;  /* 0x000000030e027211 */ /* 0x000fc400078208ff */
[-C--:B------:R-:W-:Y:S02]  /*abf0*/  LEA.HI.X.SX32 R11, R12, R48.reuse, 0x1, P6 ;  /* 0x000000300c0b7211 */ /* 0x080fe400030f0eff */
[----:B------:R-:W-:Y:S02]  /*ac00*/  LEA R12, P6, R15, R3, 0x1 ;  /* 0x000000030f0c7211 */ /* 0x000fe400078c08ff */
[----:B------:R-:W-:Y:S02]  /*ac10*/  LEA.HI.X.SX32 R3, R14, R48, 0x1, P1 ;  /* 0x000000300e037211 */ /* 0x000fe400008f0eff */
[----:B------:R-:W-:Y:S02]  /*ac20*/  ISETP.LT.AND P1, PT, R0, UR4, !P0 ;  /* 0x0000000400007c0c */ /* 0x000fe4000c721270 */
[----:B------:R-:W-:Y:S01]  /*ac30*/  ISETP.LT.AND P0, PT, R13, UR7, !P0 ;  /* 0x000000070d007c0c */ /* 0x000fe2000c701270 */
[----:B------:R0:W-:Y:S01]  /*ac40*/  @P5 STG.E.U16 desc[UR14][R4.64], R17 ;  /* 0x0000001104005986 */ /* 0x0001e2000c10150e */
[----:B------:R-:W-:-:S05]  /*ac50*/  PRMT R0, R17, 0x7632, R0 ;  /* 0x0000763211007816 */ /* 0x000fca0000000000 */
[----:B------:R1:W-:Y:S01]  /*ac60*/  @P4 STG.E.U16 desc[UR14][R6.64], R0 ;  /* 0x0000000006004986 */ /* 0x0003e2000c10150e */
[----:B0-----:R-:W-:-:S03]  /*ac70*/  PRMT R5, R18, 0x7632, R5 ;  /* 0x0000763212057816 */ /* 0x001fc60000000005 */
[----:B------:R1:W-:Y:S04]  /*ac80*/  @P3 STG.E.U16 desc[UR14][R8.64], R18 ;  /* 0x0000001208003986 */ /* 0x0003e8000c10150e */
[----:B------:R1:W-:Y:S01]  /*ac90*/  @P2 STG.E.U16 desc[UR14][R10.64], R5 ;  /* 0x000000050a002986 */ /* 0x0003e2000c10150e */
[----:B------:R-:W-:-:S03]  /*aca0*/  LEA.HI.X.SX32 R13, R15, R48, 0x1, P6 ;  /* 0x000000300f0d7211 */ /* 0x000fc600030f0eff */
[----:B------:R1:W-:Y:S01]  /*acb0*/  @P1 STG.E.U16 desc[UR14][R2.64], R19 ;  /* 0x0000001302001986 */ /* 0x0003e2000c10150e */
[----:B------:R-:W-:Y:S05]  /*acc0*/  @!P0 EXIT ;  /* 0x000000000000894d */ /* 0x000fea0003800000 */
[----:B-1----:R-:W-:-:S05]  /*acd0*/  PRMT R6, R19, 0x7632, R6 ;  /* 0x0000763213067816 */ /* 0x002fca0000000006 */
[----:B------:R-:W-:Y:S01]  /*ace0*/  STG.E.U16 desc[UR14][R12.64], R6 ;  /* 0x000000060c007986 */ /* 0x000fe2000c10150e */
[----:B------:R-:W-:Y:S05]  /*acf0*/  EXIT ;  /* 0x000000000000794d */ /* 0x000fea0003800000 */
.L_x_2:
[----:B------:R-:W-:-:S00]  /*ad00*/  BRA `(.L_x_2) ;  /* 0xfffffffc00fc7947 */ /* 0x000fc0000383ffff */
[----:B------:R-:W-:-:S00]  /*ad10*/  NOP ;  /* 0x0000000000007918 */ /* 0x000fc00000000000 */
        /* <DEDUP_REMOVED lines=14> */
.L_x_3:


//--------------------- .nv.shared.matmul_kernel  --------------------------
	.section	.nv.shared.matmul_kernel,"aw",@nobits
	.sectionflags	@""
	.align	16
	.zero		1024


//--------------------- .nv.shared.reserved.0     --------------------------
	.section	.nv.shared.reserved.0,"aw",@nobits
	.weak		__nv_reservedSMEM_offset_0_alias
	.size		__nv_reservedSMEM_offset_0_alias, 0, 0
	.other		__nv_reservedSMEM_offset_0_alias,@"STO_CUDA_RESERVED_SHARED STV_DEFAULT"
__nv_reservedSMEM_offset_0_alias:
	.zero		0


//--------------------- .nv.constant0.matmul_kernel --------------------------
	.section	.nv.constant0.matmul_kernel,"a",@progbits
	.sectionflags	@""
	.align	4
.nv.constant0.matmul_kernel:
	.zero		608


//--------------------- SYMBOLS --------------------------

	.type		.nv.reservedSmem.offset0,@object
	.size		.nv.reservedSmem.offset0,0x4
